//
// Generated by NVIDIA NVVM Compiler
//
// Compiler Build ID: CL-36424714
// Cuda compilation tools, release 13.0, V13.0.88
// Based on NVVM 20.0.0
//

.version 9.0
.target sm_100
.address_size 64

	// .globl	_Z4testPimi
.extern .func  (.param .b32 func_retval0) vprintf
(
	.param .b64 vprintf_param_0,
	.param .b64 vprintf_param_1
)
;
// _ZZ3caliiiiiiiPimiiE3mem has been demoted
.global .align 1 .b8 $str[10] = {10, 100, 101, 118, 105, 99, 101, 58, 10};
.global .align 1 .b8 $str$1[4] = {37, 100, 32};
.global .align 1 .b8 $str$2[2] = {10};
.global .align 1 .b8 $str$3[87] = {91, 37, 100, 44, 37, 100, 93, 91, 107, 61, 37, 100, 44, 32, 101, 120, 95, 116, 105, 100, 120, 61, 37, 100, 44, 32, 101, 120, 95, 116, 105, 100, 121, 61, 37, 100, 44, 32, 105, 110, 95, 116, 105, 100, 120, 61, 37, 100, 44, 32, 105, 110, 95, 116, 105, 100, 121, 61, 37, 100, 44, 32, 105, 100, 120, 61, 37, 100, 93, 32, 105, 102, 32, 37, 100, 32, 43, 32, 37, 100, 32, 60, 32, 37, 100, 10};

.visible .entry _Z4testPimi(
	.param .u64 .ptr .align 1 _Z4testPimi_param_0,
	.param .u64 _Z4testPimi_param_1,
	.param .u32 _Z4testPimi_param_2
)
{
	.local .align 8 .b8 	__local_depot0[8];
	.reg .b64 	%SP;
	.reg .b64 	%SPL;
	.reg .pred 	%p<12>;
	.reg .b32 	%r<122>;
	.reg .b64 	%rd<42>;

	mov.u64 	%SPL, __local_depot0;
	cvta.local.u64 	%SP, %SPL;
	ld.param.u64 	%rd10, [_Z4testPimi_param_0];
	ld.param.u64 	%rd9, [_Z4testPimi_param_1];
	ld.param.u32 	%r17, [_Z4testPimi_param_2];
	cvta.to.global.u64 	%rd1, %rd10;
	add.u64 	%rd11, %SP, 0;
	add.u64 	%rd2, %SPL, 0;
	mov.u64 	%rd12, $str;
	cvta.global.u64 	%rd13, %rd12;
	{ // callseq 0, 0
	.param .b64 param0;
	st.param.b64 	[param0], %rd13;
	.param .b64 param1;
	st.param.b64 	[param1], 0;
	.param .b32 retval0;
	call.uni (retval0), 
	vprintf, 
	(
	param0, 
	param1
	);
	ld.param.b32 	%r18, [retval0];
	} // callseq 0
	setp.lt.s32 	%p1, %r17, 1;
	@%p1 bra 	$L__BB0_16;
	and.b32  	%r1, %r17, 15;
	add.s32 	%r2, %r1, -1;
	and.b32  	%r3, %r17, 7;
	add.s32 	%r4, %r3, -1;
	and.b32  	%r5, %r17, 2147483632;
	and.b32  	%r6, %r17, 3;
	neg.s32 	%r7, %r5;
	mov.b32 	%r117, 0;
	mov.u64 	%rd39, $str$2;
	mov.u64 	%rd30, $str$1;
$L__BB0_2:
	setp.lt.u32 	%p2, %r17, 16;
	cvt.u64.u32 	%rd14, %r117;
	mul.lo.s64 	%rd3, %rd9, %rd14;
	mov.b32 	%r120, 0;
	@%p2 bra 	$L__BB0_5;
	add.s64 	%rd15, %rd1, %rd3;
	add.s64 	%rd41, %rd15, 32;
	mov.u32 	%r118, %r7;
$L__BB0_4:
	.pragma "nounroll";
	ld.global.u32 	%r22, [%rd41+-32];
	st.local.u32 	[%rd2], %r22;
	mov.u64 	%rd16, $str$1;
	cvta.global.u64 	%rd17, %rd16;
	add.u64 	%rd18, %SP, 0;
	{ // callseq 1, 0
	.param .b64 param0;
	st.param.b64 	[param0], %rd17;
	.param .b64 param1;
	st.param.b64 	[param1], %rd18;
	.param .b32 retval0;
	call.uni (retval0), 
	vprintf, 
	(
	param0, 
	param1
	);
	ld.param.b32 	%r23, [retval0];
	} // callseq 1
	ld.global.u32 	%r25, [%rd41+-28];
	st.local.u32 	[%rd2], %r25;
	{ // callseq 2, 0
	.param .b64 param0;
	st.param.b64 	[param0], %rd17;
	.param .b64 param1;
	st.param.b64 	[param1], %rd18;
	.param .b32 retval0;
	call.uni (retval0), 
	vprintf, 
	(
	param0, 
	param1
	);
	ld.param.b32 	%r26, [retval0];
	} // callseq 2
	ld.global.u32 	%r28, [%rd41+-24];
	st.local.u32 	[%rd2], %r28;
	{ // callseq 3, 0
	.param .b64 param0;
	st.param.b64 	[param0], %rd17;
	.param .b64 param1;
	st.param.b64 	[param1], %rd18;
	.param .b32 retval0;
	call.uni (retval0), 
	vprintf, 
	(
	param0, 
	param1
	);
	ld.param.b32 	%r29, [retval0];
	} // callseq 3
	ld.global.u32 	%r31, [%rd41+-20];
	st.local.u32 	[%rd2], %r31;
	{ // callseq 4, 0
	.param .b64 param0;
	st.param.b64 	[param0], %rd17;
	.param .b64 param1;
	st.param.b64 	[param1], %rd18;
	.param .b32 retval0;
	call.uni (retval0), 
	vprintf, 
	(
	param0, 
	param1
	);
	ld.param.b32 	%r32, [retval0];
	} // callseq 4
	ld.global.u32 	%r34, [%rd41+-16];
	st.local.u32 	[%rd2], %r34;
	{ // callseq 5, 0
	.param .b64 param0;
	st.param.b64 	[param0], %rd17;
	.param .b64 param1;
	st.param.b64 	[param1], %rd18;
	.param .b32 retval0;
	call.uni (retval0), 
	vprintf, 
	(
	param0, 
	param1
	);
	ld.param.b32 	%r35, [retval0];
	} // callseq 5
	ld.global.u32 	%r37, [%rd41+-12];
	st.local.u32 	[%rd2], %r37;
	{ // callseq 6, 0
	.param .b64 param0;
	st.param.b64 	[param0], %rd17;
	.param .b64 param1;
	st.param.b64 	[param1], %rd18;
	.param .b32 retval0;
	call.uni (retval0), 
	vprintf, 
	(
	param0, 
	param1
	);
	ld.param.b32 	%r38, [retval0];
	} // callseq 6
	ld.global.u32 	%r40, [%rd41+-8];
	st.local.u32 	[%rd2], %r40;
	{ // callseq 7, 0
	.param .b64 param0;
	st.param.b64 	[param0], %rd17;
	.param .b64 param1;
	st.param.b64 	[param1], %rd18;
	.param .b32 retval0;
	call.uni (retval0), 
	vprintf, 
	(
	param0, 
	param1
	);
	ld.param.b32 	%r41, [retval0];
	} // callseq 7
	ld.global.u32 	%r43, [%rd41+-4];
	st.local.u32 	[%rd2], %r43;
	{ // callseq 8, 0
	.param .b64 param0;
	st.param.b64 	[param0], %rd17;
	.param .b64 param1;
	st.param.b64 	[param1], %rd18;
	.param .b32 retval0;
	call.uni (retval0), 
	vprintf, 
	(
	param0, 
	param1
	);
	ld.param.b32 	%r44, [retval0];
	} // callseq 8
	ld.global.u32 	%r46, [%rd41];
	st.local.u32 	[%rd2], %r46;
	{ // callseq 9, 0
	.param .b64 param0;
	st.param.b64 	[param0], %rd17;
	.param .b64 param1;
	st.param.b64 	[param1], %rd18;
	.param .b32 retval0;
	call.uni (retval0), 
	vprintf, 
	(
	param0, 
	param1
	);
	ld.param.b32 	%r47, [retval0];
	} // callseq 9
	ld.global.u32 	%r49, [%rd41+4];
	st.local.u32 	[%rd2], %r49;
	{ // callseq 10, 0
	.param .b64 param0;
	st.param.b64 	[param0], %rd17;
	.param .b64 param1;
	st.param.b64 	[param1], %rd18;
	.param .b32 retval0;
	call.uni (retval0), 
	vprintf, 
	(
	param0, 
	param1
	);
	ld.param.b32 	%r50, [retval0];
	} // callseq 10
	ld.global.u32 	%r52, [%rd41+8];
	st.local.u32 	[%rd2], %r52;
	{ // callseq 11, 0
	.param .b64 param0;
	st.param.b64 	[param0], %rd17;
	.param .b64 param1;
	st.param.b64 	[param1], %rd18;
	.param .b32 retval0;
	call.uni (retval0), 
	vprintf, 
	(
	param0, 
	param1
	);
	ld.param.b32 	%r53, [retval0];
	} // callseq 11
	ld.global.u32 	%r55, [%rd41+12];
	st.local.u32 	[%rd2], %r55;
	{ // callseq 12, 0
	.param .b64 param0;
	st.param.b64 	[param0], %rd17;
	.param .b64 param1;
	st.param.b64 	[param1], %rd18;
	.param .b32 retval0;
	call.uni (retval0), 
	vprintf, 
	(
	param0, 
	param1
	);
	ld.param.b32 	%r56, [retval0];
	} // callseq 12
	ld.global.u32 	%r58, [%rd41+16];
	st.local.u32 	[%rd2], %r58;
	{ // callseq 13, 0
	.param .b64 param0;
	st.param.b64 	[param0], %rd17;
	.param .b64 param1;
	st.param.b64 	[param1], %rd18;
	.param .b32 retval0;
	call.uni (retval0), 
	vprintf, 
	(
	param0, 
	param1
	);
	ld.param.b32 	%r59, [retval0];
	} // callseq 13
	ld.global.u32 	%r61, [%rd41+20];
	st.local.u32 	[%rd2], %r61;
	{ // callseq 14, 0
	.param .b64 param0;
	st.param.b64 	[param0], %rd17;
	.param .b64 param1;
	st.param.b64 	[param1], %rd18;
	.param .b32 retval0;
	call.uni (retval0), 
	vprintf, 
	(
	param0, 
	param1
	);
	ld.param.b32 	%r62, [retval0];
	} // callseq 14
	ld.global.u32 	%r64, [%rd41+24];
	st.local.u32 	[%rd2], %r64;
	{ // callseq 15, 0
	.param .b64 param0;
	st.param.b64 	[param0], %rd17;
	.param .b64 param1;
	st.param.b64 	[param1], %rd18;
	.param .b32 retval0;
	call.uni (retval0), 
	vprintf, 
	(
	param0, 
	param1
	);
	ld.param.b32 	%r65, [retval0];
	} // callseq 15
	ld.global.u32 	%r67, [%rd41+28];
	st.local.u32 	[%rd2], %r67;
	{ // callseq 16, 0
	.param .b64 param0;
	st.param.b64 	[param0], %rd17;
	.param .b64 param1;
	st.param.b64 	[param1], %rd18;
	.param .b32 retval0;
	call.uni (retval0), 
	vprintf, 
	(
	param0, 
	param1
	);
	ld.param.b32 	%r68, [retval0];
	} // callseq 16
	add.s32 	%r118, %r118, 16;
	add.s64 	%rd41, %rd41, 64;
	setp.ne.s32 	%p3, %r118, 0;
	mov.u32 	%r120, %r5;
	@%p3 bra 	$L__BB0_4;
$L__BB0_5:
	setp.eq.s32 	%p4, %r1, 0;
	@%p4 bra 	$L__BB0_15;
	add.s64 	%rd7, %rd1, %rd3;
	setp.lt.u32 	%p5, %r2, 7;
	@%p5 bra 	$L__BB0_8;
	mul.wide.u32 	%rd19, %r120, 4;
	add.s64 	%rd20, %rd7, %rd19;
	ld.global.u32 	%r70, [%rd20];
	st.local.u32 	[%rd2], %r70;
	mov.u64 	%rd21, $str$1;
	cvta.global.u64 	%rd22, %rd21;
	add.u64 	%rd23, %SP, 0;
	{ // callseq 17, 0
	.param .b64 param0;
	st.param.b64 	[param0], %rd22;
	.param .b64 param1;
	st.param.b64 	[param1], %rd23;
	.param .b32 retval0;
	call.uni (retval0), 
	vprintf, 
	(
	param0, 
	param1
	);
	ld.param.b32 	%r71, [retval0];
	} // callseq 17
	ld.global.u32 	%r73, [%rd20+4];
	st.local.u32 	[%rd2], %r73;
	{ // callseq 18, 0
	.param .b64 param0;
	st.param.b64 	[param0], %rd22;
	.param .b64 param1;
	st.param.b64 	[param1], %rd23;
	.param .b32 retval0;
	call.uni (retval0), 
	vprintf, 
	(
	param0, 
	param1
	);
	ld.param.b32 	%r74, [retval0];
	} // callseq 18
	ld.global.u32 	%r76, [%rd20+8];
	st.local.u32 	[%rd2], %r76;
	{ // callseq 19, 0
	.param .b64 param0;
	st.param.b64 	[param0], %rd22;
	.param .b64 param1;
	st.param.b64 	[param1], %rd23;
	.param .b32 retval0;
	call.uni (retval0), 
	vprintf, 
	(
	param0, 
	param1
	);
	ld.param.b32 	%r77, [retval0];
	} // callseq 19
	ld.global.u32 	%r79, [%rd20+12];
	st.local.u32 	[%rd2], %r79;
	{ // callseq 20, 0
	.param .b64 param0;
	st.param.b64 	[param0], %rd22;
	.param .b64 param1;
	st.param.b64 	[param1], %rd23;
	.param .b32 retval0;
	call.uni (retval0), 
	vprintf, 
	(
	param0, 
	param1
	);
	ld.param.b32 	%r80, [retval0];
	} // callseq 20
	ld.global.u32 	%r82, [%rd20+16];
	st.local.u32 	[%rd2], %r82;
	{ // callseq 21, 0
	.param .b64 param0;
	st.param.b64 	[param0], %rd22;
	.param .b64 param1;
	st.param.b64 	[param1], %rd23;
	.param .b32 retval0;
	call.uni (retval0), 
	vprintf, 
	(
	param0, 
	param1
	);
	ld.param.b32 	%r83, [retval0];
	} // callseq 21
	ld.global.u32 	%r85, [%rd20+20];
	st.local.u32 	[%rd2], %r85;
	{ // callseq 22, 0
	.param .b64 param0;
	st.param.b64 	[param0], %rd22;
	.param .b64 param1;
	st.param.b64 	[param1], %rd23;
	.param .b32 retval0;
	call.uni (retval0), 
	vprintf, 
	(
	param0, 
	param1
	);
	ld.param.b32 	%r86, [retval0];
	} // callseq 22
	ld.global.u32 	%r88, [%rd20+24];
	st.local.u32 	[%rd2], %r88;
	{ // callseq 23, 0
	.param .b64 param0;
	st.param.b64 	[param0], %rd22;
	.param .b64 param1;
	st.param.b64 	[param1], %rd23;
	.param .b32 retval0;
	call.uni (retval0), 
	vprintf, 
	(
	param0, 
	param1
	);
	ld.param.b32 	%r89, [retval0];
	} // callseq 23
	ld.global.u32 	%r91, [%rd20+28];
	st.local.u32 	[%rd2], %r91;
	{ // callseq 24, 0
	.param .b64 param0;
	st.param.b64 	[param0], %rd22;
	.param .b64 param1;
	st.param.b64 	[param1], %rd23;
	.param .b32 retval0;
	call.uni (retval0), 
	vprintf, 
	(
	param0, 
	param1
	);
	ld.param.b32 	%r92, [retval0];
	} // callseq 24
	add.s32 	%r120, %r120, 8;
$L__BB0_8:
	setp.eq.s32 	%p6, %r3, 0;
	@%p6 bra 	$L__BB0_15;
	setp.lt.u32 	%p7, %r4, 3;
	@%p7 bra 	$L__BB0_11;
	mul.wide.u32 	%rd24, %r120, 4;
	add.s64 	%rd25, %rd7, %rd24;
	ld.global.u32 	%r94, [%rd25];
	st.local.u32 	[%rd2], %r94;
	mov.u64 	%rd26, $str$1;
	cvta.global.u64 	%rd27, %rd26;
	add.u64 	%rd28, %SP, 0;
	{ // callseq 25, 0
	.param .b64 param0;
	st.param.b64 	[param0], %rd27;
	.param .b64 param1;
	st.param.b64 	[param1], %rd28;
	.param .b32 retval0;
	call.uni (retval0), 
	vprintf, 
	(
	param0, 
	param1
	);
	ld.param.b32 	%r95, [retval0];
	} // callseq 25
	ld.global.u32 	%r97, [%rd25+4];
	st.local.u32 	[%rd2], %r97;
	{ // callseq 26, 0
	.param .b64 param0;
	st.param.b64 	[param0], %rd27;
	.param .b64 param1;
	st.param.b64 	[param1], %rd28;
	.param .b32 retval0;
	call.uni (retval0), 
	vprintf, 
	(
	param0, 
	param1
	);
	ld.param.b32 	%r98, [retval0];
	} // callseq 26
	ld.global.u32 	%r100, [%rd25+8];
	st.local.u32 	[%rd2], %r100;
	{ // callseq 27, 0
	.param .b64 param0;
	st.param.b64 	[param0], %rd27;
	.param .b64 param1;
	st.param.b64 	[param1], %rd28;
	.param .b32 retval0;
	call.uni (retval0), 
	vprintf, 
	(
	param0, 
	param1
	);
	ld.param.b32 	%r101, [retval0];
	} // callseq 27
	ld.global.u32 	%r103, [%rd25+12];
	st.local.u32 	[%rd2], %r103;
	{ // callseq 28, 0
	.param .b64 param0;
	st.param.b64 	[param0], %rd27;
	.param .b64 param1;
	st.param.b64 	[param1], %rd28;
	.param .b32 retval0;
	call.uni (retval0), 
	vprintf, 
	(
	param0, 
	param1
	);
	ld.param.b32 	%r104, [retval0];
	} // callseq 28
	add.s32 	%r120, %r120, 4;
$L__BB0_11:
	setp.eq.s32 	%p8, %r6, 0;
	@%p8 bra 	$L__BB0_15;
	setp.eq.s32 	%p9, %r6, 1;
	mul.wide.u32 	%rd29, %r120, 4;
	add.s64 	%rd8, %rd7, %rd29;
	ld.global.u32 	%r106, [%rd8];
	st.local.u32 	[%rd2], %r106;
	cvta.global.u64 	%rd31, %rd30;
	{ // callseq 29, 0
	.param .b64 param0;
	st.param.b64 	[param0], %rd31;
	.param .b64 param1;
	st.param.b64 	[param1], %rd11;
	.param .b32 retval0;
	call.uni (retval0), 
	vprintf, 
	(
	param0, 
	param1
	);
	ld.param.b32 	%r107, [retval0];
	} // callseq 29
	@%p9 bra 	$L__BB0_15;
	setp.eq.s32 	%p10, %r6, 2;
	ld.global.u32 	%r109, [%rd8+4];
	st.local.u32 	[%rd2], %r109;
	mov.u64 	%rd33, $str$1;
	cvta.global.u64 	%rd34, %rd33;
	add.u64 	%rd35, %SP, 0;
	{ // callseq 30, 0
	.param .b64 param0;
	st.param.b64 	[param0], %rd34;
	.param .b64 param1;
	st.param.b64 	[param1], %rd35;
	.param .b32 retval0;
	call.uni (retval0), 
	vprintf, 
	(
	param0, 
	param1
	);
	ld.param.b32 	%r110, [retval0];
	} // callseq 30
	@%p10 bra 	$L__BB0_15;
	ld.global.u32 	%r112, [%rd8+8];
	st.local.u32 	[%rd2], %r112;
	cvta.global.u64 	%rd37, %rd33;
	{ // callseq 31, 0
	.param .b64 param0;
	st.param.b64 	[param0], %rd37;
	.param .b64 param1;
	st.param.b64 	[param1], %rd35;
	.param .b32 retval0;
	call.uni (retval0), 
	vprintf, 
	(
	param0, 
	param1
	);
	ld.param.b32 	%r113, [retval0];
	} // callseq 31
$L__BB0_15:
	cvta.global.u64 	%rd40, %rd39;
	{ // callseq 32, 0
	.param .b64 param0;
	st.param.b64 	[param0], %rd40;
	.param .b64 param1;
	st.param.b64 	[param1], 0;
	.param .b32 retval0;
	call.uni (retval0), 
	vprintf, 
	(
	param0, 
	param1
	);
	ld.param.b32 	%r115, [retval0];
	} // callseq 32
	add.s32 	%r117, %r117, 1;
	setp.ne.s32 	%p11, %r117, %r17;
	@%p11 bra 	$L__BB0_2;
$L__BB0_16:
	ret;

}
	// .globl	_Z3caliiiiiiiPimii
.visible .entry _Z3caliiiiiiiPimii(
	.param .u32 _Z3caliiiiiiiPimii_param_0,
	.param .u32 _Z3caliiiiiiiPimii_param_1,
	.param .u32 _Z3caliiiiiiiPimii_param_2,
	.param .u32 _Z3caliiiiiiiPimii_param_3,
	.param .u32 _Z3caliiiiiiiPimii_param_4,
	.param .u32 _Z3caliiiiiiiPimii_param_5,
	.param .u32 _Z3caliiiiiiiPimii_param_6,
	.param .u64 .ptr .align 1 _Z3caliiiiiiiPimii_param_7,
	.param .u64 _Z3caliiiiiiiPimii_param_8,
	.param .u32 _Z3caliiiiiiiPimii_param_9,
	.param .u32 _Z3caliiiiiiiPimii_param_10
)
{
	.local .align 8 .b8 	__local_depot1[48];
	.reg .b64 	%SP;
	.reg .b64 	%SPL;
	.reg .pred 	%p<40>;
	.reg .b32 	%r<147>;
	.reg .b64 	%rd<39>;
	// demoted variable
	.shared .align 4 .b8 _ZZ3caliiiiiiiPimiiE3mem[12288];
	mov.u64 	%SPL, __local_depot1;
	cvta.local.u64 	%SP, %SPL;
	ld.param.u32 	%r44, [_Z3caliiiiiiiPimii_param_0];
	ld.param.u32 	%r49, [_Z3caliiiiiiiPimii_param_2];
	ld.param.u32 	%r50, [_Z3caliiiiiiiPimii_param_3];
	ld.param.u32 	%r51, [_Z3caliiiiiiiPimii_param_4];
	ld.param.u32 	%r52, [_Z3caliiiiiiiPimii_param_5];
	ld.param.u32 	%r53, [_Z3caliiiiiiiPimii_param_6];
	ld.param.u64 	%rd4, [_Z3caliiiiiiiPimii_param_7];
	ld.param.u64 	%rd5, [_Z3caliiiiiiiPimii_param_8];
	ld.param.u32 	%r47, [_Z3caliiiiiiiPimii_param_9];
	ld.param.u32 	%r48, [_Z3caliiiiiiiPimii_param_10];
	cvta.to.global.u64 	%rd6, %rd4;
	add.u64 	%rd7, %SP, 0;
	add.u64 	%rd1, %SPL, 0;
	mov.u32 	%r1, %tid.y;
	mov.u32 	%r54, %ntid.x;
	mov.u32 	%r2, %tid.x;
	mad.lo.s32 	%r3, %r1, %r54, %r2;
	mov.u32 	%r4, %ctaid.x;
	mad.lo.s32 	%r55, %r4, %r54, %r2;
	mad.lo.s32 	%r5, %r49, %r44, %r55;
	mul.lo.s32 	%r57, %r50, %r44;
	mov.u32 	%r6, %ctaid.y;
	mov.u32 	%r59, %ntid.y;
	mad.lo.s32 	%r60, %r6, %r59, %r1;
	add.s32 	%r7, %r60, %r57;
	max.s32 	%r62, %r5, %r7;
	setp.lt.s32 	%p3, %r62, %r53;
	mul.lo.s32 	%r63, %r51, %r44;
	setp.lt.s32 	%p4, %r55, %r63;
	and.pred  	%p5, %p3, %p4;
	mul.lo.s32 	%r65, %r52, %r44;
	setp.lt.s32 	%p6, %r60, %r65;
	and.pred  	%p1, %p5, %p6;
	cvt.s64.s32 	%rd8, %r7;
	mad.lo.s64 	%rd2, %rd5, %rd8, %rd6;
	mul.wide.s32 	%rd9, %r5, 4;
	add.s64 	%rd3, %rd2, %rd9;
	shl.b32 	%r67, %r3, 2;
	mov.u32 	%r68, _ZZ3caliiiiiiiPimiiE3mem;
	add.s32 	%r8, %r68, %r67;
	not.pred 	%p7, %p1;
	@%p7 bra 	$L__BB1_2;
	ld.global.u32 	%r69, [%rd3];
	st.shared.u32 	[%r8], %r69;
$L__BB1_2:
	setp.lt.s32 	%p8, %r47, 1;
	@%p8 bra 	$L__BB1_48;
	ld.param.u32 	%r143, [_Z3caliiiiiiiPimii_param_1];
	mul.lo.s32 	%r9, %r143, %r44;
	setp.gt.s32 	%p9, %r44, 0;
	setp.lt.s32 	%p10, %r9, %r53;
	and.pred  	%p2, %p9, %p10;
	not.b32 	%r71, %r9;
	add.s32 	%r72, %r53, %r71;
	min.s32 	%r73, %r44, 32;
	add.s32 	%r74, %r73, -1;
	min.u32 	%r10, %r72, %r74;
	mov.b32 	%r144, 0;
	not.pred 	%p11, %p2;
	mov.u64 	%rd29, $str$3;
$L__BB1_4:
	ld.param.u64 	%rd38, [_Z3caliiiiiiiPimii_param_7];
	shl.b32 	%r75, %r144, 5;
	add.s32 	%r76, %r9, %r2;
	add.s32 	%r77, %r76, %r75;
	mul.wide.s32 	%rd10, %r77, 4;
	add.s64 	%rd11, %rd2, %rd10;
	ld.global.u32 	%r78, [%rd11];
	st.shared.u32 	[%r8+4096], %r78;
	add.s32 	%r79, %r9, %r1;
	add.s32 	%r80, %r79, %r75;
	cvt.s64.s32 	%rd12, %r80;
	cvta.to.global.u64 	%rd13, %rd38;
	add.s64 	%rd15, %rd13, %rd9;
	mad.lo.s64 	%rd16, %rd5, %rd12, %rd15;
	ld.global.u32 	%r81, [%rd16];
	st.shared.u32 	[%r8+8192], %r81;
	bar.sync 	0;
	@%p11 bra 	$L__BB1_47;
	setp.lt.u32 	%p12, %r10, 3;
	mov.b32 	%r146, 0;
	@%p12 bra 	$L__BB1_28;
	mov.b32 	%r145, 0;
$L__BB1_7:
	add.s32 	%r13, %r145, %r9;
	shl.b32 	%r84, %r1, 5;
	add.s32 	%r85, %r84, %r145;
	shl.b32 	%r86, %r85, 2;
	mov.u32 	%r87, _ZZ3caliiiiiiiPimiiE3mem;
	add.s32 	%r88, %r87, %r86;
	add.s32 	%r14, %r88, 4096;
	shl.b32 	%r89, %r145, 5;
	add.s32 	%r90, %r89, %r2;
	shl.b32 	%r91, %r90, 2;
	add.s32 	%r92, %r87, %r91;
	add.s32 	%r15, %r92, 8192;
	@%p7 bra 	$L__BB1_12;
	setp.eq.s32 	%p14, %r48, 0;
	ld.shared.u32 	%r16, [%r14];
	ld.shared.u32 	%r17, [%r15];
	@%p14 bra 	$L__BB1_10;
	ld.shared.u32 	%r93, [%r8];
	st.local.v2.u32 	[%rd1], {%r4, %r6};
	st.local.v2.u32 	[%rd1+8], {%r13, %r5};
	st.local.v2.u32 	[%rd1+16], {%r7, %r2};
	st.local.v2.u32 	[%rd1+24], {%r1, %r3};
	st.local.v2.u32 	[%rd1+32], {%r16, %r17};
	st.local.u32 	[%rd1+40], %r93;
	cvta.global.u64 	%rd18, %rd29;
	{ // callseq 33, 0
	.param .b64 param0;
	st.param.b64 	[param0], %rd18;
	.param .b64 param1;
	st.param.b64 	[param1], %rd7;
	.param .b32 retval0;
	call.uni (retval0), 
	vprintf, 
	(
	param0, 
	param1
	);
	ld.param.b32 	%r94, [retval0];
	} // callseq 33
$L__BB1_10:
	add.s32 	%r18, %r17, %r16;
	ld.shared.u32 	%r96, [%r8];
	setp.ge.s32 	%p15, %r18, %r96;
	@%p15 bra 	$L__BB1_12;
	st.shared.u32 	[%r8], %r18;
$L__BB1_12:
	bar.sync 	0;
	@%p7 bra 	$L__BB1_17;
	setp.eq.s32 	%p17, %r48, 0;
	ld.shared.u32 	%r19, [%r14+4];
	ld.shared.u32 	%r20, [%r15+128];
	@%p17 bra 	$L__BB1_15;
	ld.shared.u32 	%r97, [%r8];
	st.local.v2.u32 	[%rd1], {%r4, %r6};
	add.s32 	%r98, %r13, 1;
	st.local.v2.u32 	[%rd1+8], {%r98, %r5};
	st.local.v2.u32 	[%rd1+16], {%r7, %r2};
	st.local.v2.u32 	[%rd1+24], {%r1, %r3};
	st.local.v2.u32 	[%rd1+32], {%r19, %r20};
	st.local.u32 	[%rd1+40], %r97;
	cvta.global.u64 	%rd21, %rd29;
	{ // callseq 34, 0
	.param .b64 param0;
	st.param.b64 	[param0], %rd21;
	.param .b64 param1;
	st.param.b64 	[param1], %rd7;
	.param .b32 retval0;
	call.uni (retval0), 
	vprintf, 
	(
	param0, 
	param1
	);
	ld.param.b32 	%r99, [retval0];
	} // callseq 34
$L__BB1_15:
	add.s32 	%r21, %r20, %r19;
	ld.shared.u32 	%r101, [%r8];
	setp.ge.s32 	%p18, %r21, %r101;
	@%p18 bra 	$L__BB1_17;
	st.shared.u32 	[%r8], %r21;
$L__BB1_17:
	bar.sync 	0;
	@%p7 bra 	$L__BB1_22;
	setp.eq.s32 	%p20, %r48, 0;
	ld.shared.u32 	%r22, [%r14+8];
	ld.shared.u32 	%r23, [%r15+256];
	@%p20 bra 	$L__BB1_20;
	ld.shared.u32 	%r102, [%r8];
	st.local.v2.u32 	[%rd1], {%r4, %r6};
	add.s32 	%r103, %r13, 2;
	st.local.v2.u32 	[%rd1+8], {%r103, %r5};
	st.local.v2.u32 	[%rd1+16], {%r7, %r2};
	st.local.v2.u32 	[%rd1+24], {%r1, %r3};
	st.local.v2.u32 	[%rd1+32], {%r22, %r23};
	st.local.u32 	[%rd1+40], %r102;
	cvta.global.u64 	%rd24, %rd29;
	{ // callseq 35, 0
	.param .b64 param0;
	st.param.b64 	[param0], %rd24;
	.param .b64 param1;
	st.param.b64 	[param1], %rd7;
	.param .b32 retval0;
	call.uni (retval0), 
	vprintf, 
	(
	param0, 
	param1
	);
	ld.param.b32 	%r104, [retval0];
	} // callseq 35
$L__BB1_20:
	add.s32 	%r24, %r23, %r22;
	ld.shared.u32 	%r106, [%r8];
	setp.ge.s32 	%p21, %r24, %r106;
	@%p21 bra 	$L__BB1_22;
	st.shared.u32 	[%r8], %r24;
$L__BB1_22:
	bar.sync 	0;
	@%p7 bra 	$L__BB1_27;
	setp.eq.s32 	%p23, %r48, 0;
	ld.shared.u32 	%r25, [%r14+12];
	ld.shared.u32 	%r26, [%r15+384];
	@%p23 bra 	$L__BB1_25;
	ld.shared.u32 	%r107, [%r8];
	st.local.v2.u32 	[%rd1], {%r4, %r6};
	add.s32 	%r108, %r13, 3;
	st.local.v2.u32 	[%rd1+8], {%r108, %r5};
	st.local.v2.u32 	[%rd1+16], {%r7, %r2};
	st.local.v2.u32 	[%rd1+24], {%r1, %r3};
	st.local.v2.u32 	[%rd1+32], {%r25, %r26};
	st.local.u32 	[%rd1+40], %r107;
	cvta.global.u64 	%rd27, %rd29;
	{ // callseq 36, 0
	.param .b64 param0;
	st.param.b64 	[param0], %rd27;
	.param .b64 param1;
	st.param.b64 	[param1], %rd7;
	.param .b32 retval0;
	call.uni (retval0), 
	vprintf, 
	(
	param0, 
	param1
	);
	ld.param.b32 	%r109, [retval0];
	} // callseq 36
$L__BB1_25:
	add.s32 	%r27, %r26, %r25;
	ld.shared.u32 	%r111, [%r8];
	setp.ge.s32 	%p24, %r27, %r111;
	@%p24 bra 	$L__BB1_27;
	st.shared.u32 	[%r8], %r27;
$L__BB1_27:
	bar.sync 	0;
	add.s32 	%r145, %r145, 4;
	add.s32 	%r112, %r10, 1;
	and.b32  	%r146, %r112, -4;
	setp.ne.s32 	%p25, %r145, %r146;
	@%p25 bra 	$L__BB1_7;
$L__BB1_28:
	add.s32 	%r113, %r10, 1;
	and.b32  	%r114, %r113, 3;
	setp.eq.s32 	%p26, %r114, 0;
	@%p26 bra 	$L__BB1_47;
	add.s32 	%r31, %r146, %r9;
	shl.b32 	%r115, %r1, 5;
	add.s32 	%r116, %r115, %r146;
	shl.b32 	%r117, %r116, 2;
	mov.u32 	%r118, _ZZ3caliiiiiiiPimiiE3mem;
	add.s32 	%r119, %r118, %r117;
	add.s32 	%r32, %r119, 4096;
	shl.b32 	%r120, %r146, 5;
	add.s32 	%r121, %r120, %r2;
	shl.b32 	%r122, %r121, 2;
	add.s32 	%r123, %r118, %r122;
	add.s32 	%r33, %r123, 8192;
	@%p7 bra 	$L__BB1_34;
	setp.eq.s32 	%p28, %r48, 0;
	ld.shared.u32 	%r34, [%r32];
	ld.shared.u32 	%r35, [%r33];
	@%p28 bra 	$L__BB1_32;
	ld.shared.u32 	%r124, [%r8];
	st.local.v2.u32 	[%rd1], {%r4, %r6};
	st.local.v2.u32 	[%rd1+8], {%r31, %r5};
	st.local.v2.u32 	[%rd1+16], {%r7, %r2};
	st.local.v2.u32 	[%rd1+24], {%r1, %r3};
	st.local.v2.u32 	[%rd1+32], {%r34, %r35};
	st.local.u32 	[%rd1+40], %r124;
	cvta.global.u64 	%rd30, %rd29;
	{ // callseq 37, 0
	.param .b64 param0;
	st.param.b64 	[param0], %rd30;
	.param .b64 param1;
	st.param.b64 	[param1], %rd7;
	.param .b32 retval0;
	call.uni (retval0), 
	vprintf, 
	(
	param0, 
	param1
	);
	ld.param.b32 	%r125, [retval0];
	} // callseq 37
$L__BB1_32:
	add.s32 	%r36, %r35, %r34;
	ld.shared.u32 	%r127, [%r8];
	setp.ge.s32 	%p29, %r36, %r127;
	@%p29 bra 	$L__BB1_34;
	st.shared.u32 	[%r8], %r36;
$L__BB1_34:
	add.s32 	%r128, %r10, 1;
	and.b32  	%r129, %r128, 3;
	setp.eq.s32 	%p30, %r129, 1;
	bar.sync 	0;
	@%p30 bra 	$L__BB1_47;
	@%p7 bra 	$L__BB1_40;
	setp.eq.s32 	%p32, %r48, 0;
	ld.shared.u32 	%r37, [%r32+4];
	ld.shared.u32 	%r38, [%r33+128];
	@%p32 bra 	$L__BB1_38;
	ld.shared.u32 	%r130, [%r8];
	st.local.v2.u32 	[%rd1], {%r4, %r6};
	add.s32 	%r131, %r31, 1;
	st.local.v2.u32 	[%rd1+8], {%r131, %r5};
	st.local.v2.u32 	[%rd1+16], {%r7, %r2};
	st.local.v2.u32 	[%rd1+24], {%r1, %r3};
	st.local.v2.u32 	[%rd1+32], {%r37, %r38};
	st.local.u32 	[%rd1+40], %r130;
	cvta.global.u64 	%rd33, %rd29;
	{ // callseq 38, 0
	.param .b64 param0;
	st.param.b64 	[param0], %rd33;
	.param .b64 param1;
	st.param.b64 	[param1], %rd7;
	.param .b32 retval0;
	call.uni (retval0), 
	vprintf, 
	(
	param0, 
	param1
	);
	ld.param.b32 	%r132, [retval0];
	} // callseq 38
$L__BB1_38:
	add.s32 	%r39, %r38, %r37;
	ld.shared.u32 	%r134, [%r8];
	setp.ge.s32 	%p33, %r39, %r134;
	@%p33 bra 	$L__BB1_40;
	st.shared.u32 	[%r8], %r39;
$L__BB1_40:
	add.s32 	%r135, %r10, 1;
	and.b32  	%r136, %r135, 3;
	setp.eq.s32 	%p34, %r136, 2;
	bar.sync 	0;
	@%p34 bra 	$L__BB1_47;
	@%p7 bra 	$L__BB1_46;
	setp.eq.s32 	%p36, %r48, 0;
	ld.shared.u32 	%r40, [%r32+8];
	ld.shared.u32 	%r41, [%r33+256];
	@%p36 bra 	$L__BB1_44;
	ld.shared.u32 	%r137, [%r8];
	st.local.v2.u32 	[%rd1], {%r4, %r6};
	add.s32 	%r138, %r31, 2;
	st.local.v2.u32 	[%rd1+8], {%r138, %r5};
	st.local.v2.u32 	[%rd1+16], {%r7, %r2};
	st.local.v2.u32 	[%rd1+24], {%r1, %r3};
	st.local.v2.u32 	[%rd1+32], {%r40, %r41};
	st.local.u32 	[%rd1+40], %r137;
	cvta.global.u64 	%rd36, %rd29;
	{ // callseq 39, 0
	.param .b64 param0;
	st.param.b64 	[param0], %rd36;
	.param .b64 param1;
	st.param.b64 	[param1], %rd7;
	.param .b32 retval0;
	call.uni (retval0), 
	vprintf, 
	(
	param0, 
	param1
	);
	ld.param.b32 	%r139, [retval0];
	} // callseq 39
$L__BB1_44:
	add.s32 	%r42, %r41, %r40;
	ld.shared.u32 	%r141, [%r8];
	setp.ge.s32 	%p37, %r42, %r141;
	@%p37 bra 	$L__BB1_46;
	st.shared.u32 	[%r8], %r42;
$L__BB1_46:
	bar.sync 	0;
$L__BB1_47:
	add.s32 	%r144, %r144, 1;
	setp.ne.s32 	%p38, %r144, %r47;
	@%p38 bra 	$L__BB1_4;
$L__BB1_48:
	@%p7 bra 	$L__BB1_50;
	ld.shared.u32 	%r142, [%r8];
	st.global.u32 	[%rd3], %r142;
$L__BB1_50:
	ret;

}


// ===== COMPILED SASS (sm_100) =====

	.target	sm_100

	.elftype	@"ET_EXEC"


//--------------------- .note.nv.tkinfo           --------------------------
	.section	.note.nv.tkinfo,"",@"SHT_NOTE"
	.sectionflags	@"SHF_NOTE_NV_TKINFO"
	.tkinfo
        /*0018*/ 	.word	0x00000002
        /*0030*/ 	.string	""
        /*0030*/ 	.string	"ptxas"
        /*0030*/ 	.string	"Cuda compilation tools, release 13.0, V13.0.88"
        /*0030*/ 	.string	"Build cuda_13.0.r13.0/compiler.36424714_0"
        /*0030*/ 	.string	"-arch sm_100 -m 64 "



//--------------------- .note.nv.cuinfo           --------------------------
	.section	.note.nv.cuinfo,"",@"SHT_NOTE"
	.sectionflags	@"SHF_NOTE_NV_CUINFO"
        /*0018*/ 	.short	0x0002
        /*001a*/ 	.short	0x0064
        /*001c*/ 	.short	0x0082
	.zero		2


//--------------------- .nv.info                  --------------------------
	.section	.nv.info,"",@"SHT_CUDA_INFO"
	.align	4


	//----- nvinfo : EIATTR_REGCOUNT
	.align		4
        /*0000*/ 	.byte	0x04, 0x2f
        /*0002*/ 	.short	(.L_5 - .L_4)
	.align		4
.L_4:
        /*0004*/ 	.word	index@(_Z4testPimi)
        /*0008*/ 	.word	0x00000022


	//----- nvinfo : EIATTR_FRAME_SIZE
	.align		4
.L_5:
        /*000c*/ 	.byte	0x04, 0x11
        /*000e*/ 	.short	(.L_7 - .L_6)
	.align		4
.L_6:
        /*0010*/ 	.word	index@(_Z4testPimi)
        /*0014*/ 	.word	0x00000008


	//----- nvinfo : EIATTR_REGCOUNT
	.align		4
.L_7:
        /*0018*/ 	.byte	0x04, 0x2f
        /*001a*/ 	.short	(.L_9 - .L_8)
	.align		4
.L_8:
        /*001c*/ 	.word	index@(_Z3caliiiiiiiPimii)
        /*0020*/ 	.word	0x00000026


	//----- nvinfo : EIATTR_FRAME_SIZE
	.align		4
.L_9:
        /*0024*/ 	.byte	0x04, 0x11
        /*0026*/ 	.short	(.L_11 - .L_10)
	.align		4
.L_10:
        /*0028*/ 	.word	index@(_Z3caliiiiiiiPimii)
        /*002c*/ 	.word	0x00000030


	//----- nvinfo : EIATTR_MIN_STACK_SIZE
	.align		4
.L_11:
        /*0030*/ 	.byte	0x04, 0x12
        /*0032*/ 	.short	(.L_13 - .L_12)
	.align		4
.L_12:
        /*0034*/ 	.word	index@(_Z3caliiiiiiiPimii)
        /*0038*/ 	.word	0x00000030


	//----- nvinfo : EIATTR_MIN_STACK_SIZE
	.align		4
.L_13:
        /*003c*/ 	.byte	0x04, 0x12
        /*003e*/ 	.short	(.L_15 - .L_14)
	.align		4
.L_14:
        /*0040*/ 	.word	index@(_Z4testPimi)
        /*0044*/ 	.word	0x00000008
.L_15:


//--------------------- .nv.compat                --------------------------
	.section	.nv.compat,"",@"SHT_CUDA_COMPAT_INFO"
	.align	4
        /*0000*/ 	.byte	0x02, 0x09, 0x00, 0x00, 0x02, 0x02, 0x01, 0x00, 0x02, 0x05, 0x05, 0x00, 0x03, 0x07, 0x01, 0x01
        /*0010*/ 	.byte	0x02, 0x03, 0x00, 0x00, 0x02, 0x06, 0x01, 0x00, 0x04, 0x0b, 0x08, 0x00, 0x09, 0x00, 0x00, 0x00
        /*0020*/ 	.byte	0x00, 0x00, 0x00, 0x00


//--------------------- .nv.info._Z3caliiiiiiiPimii --------------------------
	.section	.nv.info._Z3caliiiiiiiPimii,"",@"SHT_CUDA_INFO"
	.sectionflags	@""
	.align	4


	//----- nvinfo : EIATTR_CUDA_API_VERSION
	.align		4
        /*0000*/ 	.byte	0x04, 0x37
        /*0002*/ 	.short	(.L_17 - .L_16)
.L_16:
        /*0004*/ 	.word	0x00000082


	//----- nvinfo : EIATTR_KPARAM_INFO
	.align		4
.L_17:
        /*0008*/ 	.byte	0x04, 0x17
        /*000a*/ 	.short	(.L_19 - .L_18)
.L_18:
        /*000c*/ 	.word	0x00000000
        /*0010*/ 	.short	0x000a
        /*0012*/ 	.short	0x0034
        /*0014*/ 	.byte	0x00, 0xf0, 0x11, 0x00


	//----- nvinfo : EIATTR_KPARAM_INFO
	.align		4
.L_19:
        /*0018*/ 	.byte	0x04, 0x17
        /*001a*/ 	.short	(.L_21 - .L_20)
.L_20:
        /*001c*/ 	.word	0x00000000
        /*0020*/ 	.short	0x0009
        /*0022*/ 	.short	0x0030
        /*0024*/ 	.byte	0x00, 0xf0, 0x11, 0x00


	//----- nvinfo : EIATTR_KPARAM_INFO
	.align		4
.L_21:
        /*0028*/ 	.byte	0x04, 0x17
        /*002a*/ 	.short	(.L_23 - .L_22)
.L_22:
        /*002c*/ 	.word	0x00000000
        /*0030*/ 	.short	0x0008
        /*0032*/ 	.short	0x0028
        /*0034*/ 	.byte	0x00, 0xf0, 0x21, 0x00


	//----- nvinfo : EIATTR_KPARAM_INFO
	.align		4
.L_23:
        /*0038*/ 	.byte	0x04, 0x17
        /*003a*/ 	.short	(.L_25 - .L_24)
.L_24:
        /*003c*/ 	.word	0x00000000
        /*0040*/ 	.short	0x0007
        /*0042*/ 	.short	0x0020
        /*0044*/ 	.byte	0x00, 0xf5, 0x21, 0x00


	//----- nvinfo : EIATTR_KPARAM_INFO
	.align		4
.L_25:
        /*0048*/ 	.byte	0x04, 0x17
        /*004a*/ 	.short	(.L_27 - .L_26)
.L_26:
        /*004c*/ 	.word	0x00000000
        /*0050*/ 	.short	0x0006
        /*0052*/ 	.short	0x0018
        /*0054*/ 	.byte	0x00, 0xf0, 0x11, 0x00


	//----- nvinfo : EIATTR_KPARAM_INFO
	.align		4
.L_27:
        /*0058*/ 	.byte	0x04, 0x17
        /*005a*/ 	.short	(.L_29 - .L_28)
.L_28:
        /*005c*/ 	.word	0x00000000
        /*0060*/ 	.short	0x0005
        /*0062*/ 	.short	0x0014
        /*0064*/ 	.byte	0x00, 0xf0, 0x11, 0x00


	//----- nvinfo : EIATTR_KPARAM_INFO
	.align		4
.L_29:
        /*0068*/ 	.byte	0x04, 0x17
        /*006a*/ 	.short	(.L_31 - .L_30)
.L_30:
        /*006c*/ 	.word	0x00000000
        /*0070*/ 	.short	0x0004
        /*0072*/ 	.short	0x0010
        /*0074*/ 	.byte	0x00, 0xf0, 0x11, 0x00


	//----- nvinfo : EIATTR_KPARAM_INFO
	.align		4
.L_31:
        /*0078*/ 	.byte	0x04, 0x17
        /*007a*/ 	.short	(.L_33 - .L_32)
.L_32:
        /*007c*/ 	.word	0x00000000
        /*0080*/ 	.short	0x0003
        /*0082*/ 	.short	0x000c
        /*0084*/ 	.byte	0x00, 0xf0, 0x11, 0x00


	//----- nvinfo : EIATTR_KPARAM_INFO
	.align		4
.L_33:
        /*0088*/ 	.byte	0x04, 0x17
        /*008a*/ 	.short	(.L_35 - .L_34)
.L_34:
        /*008c*/ 	.word	0x00000000
        /*0090*/ 	.short	0x0002
        /*0092*/ 	.short	0x0008
        /*0094*/ 	.byte	0x00, 0xf0, 0x11, 0x00


	//----- nvinfo : EIATTR_KPARAM_INFO
	.align		4
.L_35:
        /*0098*/ 	.byte	0x04, 0x17
        /*009a*/ 	.short	(.L_37 - .L_36)
.L_36:
        /*009c*/ 	.word	0x00000000
        /*00a0*/ 	.short	0x0001
        /*00a2*/ 	.short	0x0004
        /*00a4*/ 	.byte	0x00, 0xf0, 0x11, 0x00


	//----- nvinfo : EIATTR_KPARAM_INFO
	.align		4
.L_37:
        /*00a8*/ 	.byte	0x04, 0x17
        /*00aa*/ 	.short	(.L_39 - .L_38)
.L_38:
        /*00ac*/ 	.word	0x00000000
        /*00b0*/ 	.short	0x0000
        /*00b2*/ 	.short	0x0000
        /*00b4*/ 	.byte	0x00, 0xf0, 0x11, 0x00


	//----- nvinfo : EIATTR_SPARSE_MMA_MASK
	.align		4
.L_39:
        /*00b8*/ 	.byte	0x03, 0x50
        /*00ba*/ 	.short	0x0000


	//----- nvinfo : EIATTR_MAXREG_COUNT
	.align		4
        /*00bc*/ 	.byte	0x03, 0x1b
        /*00be*/ 	.short	0x00ff


	//----- nvinfo : EIATTR_NUM_BARRIERS
	.align		4
        /*00c0*/ 	.byte	0x02, 0x4c
        /*00c2*/ 	.byte	0x01
	.zero		1


	//----- nvinfo : EIATTR_EXTERNS
	.align		4
        /*00c4*/ 	.byte	0x04, 0x0f
        /*00c6*/ 	.short	(.L_41 - .L_40)


	//   ....[0]....
	.align		4
.L_40:
        /*00c8*/ 	.word	index@(vprintf)


	//----- nvinfo : EIATTR_MERCURY_ISA_VERSION
	.align		4
.L_41:
        /*00cc*/ 	.byte	0x03, 0x5f
        /*00ce*/ 	.short	0x0101


	//----- nvinfo : EIATTR_VRC_CTA_INIT_COUNT
	.align		4
        /*00d0*/ 	.byte	0x02, 0x4a
	.zero		1
	.zero		1


	//----- nvinfo : EIATTR_SYSCALL_OFFSETS
	.align		4
        /*00d4*/ 	.byte	0x04, 0x46
        /*00d6*/ 	.short	(.L_43 - .L_42)


	//   ....[0]....
.L_42:
        /*00d8*/ 	.word	0x000007c0


	//   ....[1]....
        /*00dc*/ 	.word	0x000009a0


	//   ....[2]....
        /*00e0*/ 	.word	0x00000b80


	//   ....[3]....
        /*00e4*/ 	.word	0x00000d60


	//   ....[4]....
        /*00e8*/ 	.word	0x00001060


	//   ....[5]....
        /*00ec*/ 	.word	0x000012b0


	//   ....[6]....
        /*00f0*/ 	.word	0x000014f0


	//----- nvinfo : EIATTR_EXIT_INSTR_OFFSETS
	.align		4
.L_43:
        /*00f4*/ 	.byte	0x04, 0x1c
        /*00f6*/ 	.short	(.L_45 - .L_44)


	//   ....[0]....
.L_44:
        /*00f8*/ 	.word	0x00001590


	//   ....[1]....
        /*00fc*/ 	.word	0x000015c0


	//----- nvinfo : EIATTR_CRS_STACK_SIZE
	.align		4
.L_45:
        /*0100*/ 	.byte	0x04, 0x1e
        /*0102*/ 	.short	(.L_47 - .L_46)
.L_46:
        /*0104*/ 	.word	0x00000000


	//----- nvinfo : EIATTR_CBANK_PARAM_SIZE
	.align		4
.L_47:
        /*0108*/ 	.byte	0x03, 0x19
        /*010a*/ 	.short	0x0038


	//----- nvinfo : EIATTR_PARAM_CBANK
	.align		4
        /*010c*/ 	.byte	0x04, 0x0a
        /*010e*/ 	.short	(.L_49 - .L_48)
	.align		4
.L_48:
        /*0110*/ 	.word	index@(.nv.constant0._Z3caliiiiiiiPimii)
        /*0114*/ 	.short	0x0380
        /*0116*/ 	.short	0x0038


	//----- nvinfo : EIATTR_SW_WAR
	.align		4
.L_49:
        /*0118*/ 	.byte	0x04, 0x36
        /*011a*/ 	.short	(.L_51 - .L_50)
.L_50:
        /*011c*/ 	.word	0x00000008
.L_51:


//--------------------- .nv.info._Z4testPimi      --------------------------
	.section	.nv.info._Z4testPimi,"",@"SHT_CUDA_INFO"
	.sectionflags	@""
	.align	4


	//----- nvinfo : EIATTR_CUDA_API_VERSION
	.align		4
        /*0000*/ 	.byte	0x04, 0x37
        /*0002*/ 	.short	(.L_53 - .L_52)
.L_52:
        /*0004*/ 	.word	0x00000082


	//----- nvinfo : EIATTR_KPARAM_INFO
	.align		4
.L_53:
        /*0008*/ 	.byte	0x04, 0x17
        /*000a*/ 	.short	(.L_55 - .L_54)
.L_54:
        /*000c*/ 	.word	0x00000000
        /*0010*/ 	.short	0x0002
        /*0012*/ 	.short	0x0010
        /*0014*/ 	.byte	0x00, 0xf0, 0x11, 0x00


	//----- nvinfo : EIATTR_KPARAM_INFO
	.align		4
.L_55:
        /*0018*/ 	.byte	0x04, 0x17
        /*001a*/ 	.short	(.L_57 - .L_56)
.L_56:
        /*001c*/ 	.word	0x00000000
        /*0020*/ 	.short	0x0001
        /*0022*/ 	.short	0x0008
        /*0024*/ 	.byte	0x00, 0xf0, 0x21, 0x00


	//----- nvinfo : EIATTR_KPARAM_INFO
	.align		4
.L_57:
        /*0028*/ 	.byte	0x04, 0x17
        /*002a*/ 	.short	(.L_59 - .L_58)
.L_58:
        /*002c*/ 	.word	0x00000000
        /*0030*/ 	.short	0x0000
        /*0032*/ 	.short	0x0000
        /*0034*/ 	.byte	0x00, 0xf5, 0x21, 0x00


	//----- nvinfo : EIATTR_SPARSE_MMA_MASK
	.align		4
.L_59:
        /*0038*/ 	.byte	0x03, 0x50
        /*003a*/ 	.short	0x0000


	//----- nvinfo : EIATTR_MAXREG_COUNT
	.align		4
        /*003c*/ 	.byte	0x03, 0x1b
        /*003e*/ 	.short	0x00ff


	//----- nvinfo : EIATTR_EXTERNS
	.align		4
        /*0040*/ 	.byte	0x04, 0x0f
        /*0042*/ 	.short	(.L_61 - .L_60)


	//   ....[0]....
	.align		4
.L_60:
        /*0044*/ 	.word	index@(vprintf)


	//----- nvinfo : EIATTR_MERCURY_ISA_VERSION
	.align		4
.L_61:
        /*0048*/ 	.byte	0x03, 0x5f
        /*004a*/ 	.short	0x0101


	//----- nvinfo : EIATTR_VRC_CTA_INIT_COUNT
	.align		4
        /*004c*/ 	.byte	0x02, 0x4a
	.zero		1
	.zero		1


	//----- nvinfo : EIATTR_SYSCALL_OFFSETS
	.align		4
        /*0050*/ 	.byte	0x04, 0x46
        /*0052*/ 	.short	(.L_63 - .L_62)


	//   ....[0]....
.L_62:
        /*0054*/ 	.word	0x000000d0


	//   ....[1]....
        /*0058*/ 	.word	0x00000350


	//   ....[2]....
        /*005c*/ 	.word	0x00000420


	//   ....[3]....
        /*0060*/ 	.word	0x000004e0


	//   ....[4]....
        /*0064*/ 	.word	0x000005a0


	//   ....[5]....
        /*0068*/ 	.word	0x00000660


	//   ....[6]....
        /*006c*/ 	.word	0x00000720


	//   ....[7]....
        /*0070*/ 	.word	0x000007e0


	//   ....[8]....
        /*0074*/ 	.word	0x000008a0


	//   ....[9]....
        /*0078*/ 	.word	0x00000960


	//   ....[10]....
        /*007c*/ 	.word	0x00000a20


	//   ....[11]....
        /*0080*/ 	.word	0x00000ae0


	//   ....[12]....
        /*0084*/ 	.word	0x00000ba0


	//   ....[13]....
        /*0088*/ 	.word	0x00000c60


	//   ....[14]....
        /*008c*/ 	.word	0x00000d20


	//   ....[15]....
        /*0090*/ 	.word	0x00000de0


	//   ....[16]....
        /*0094*/ 	.word	0x00000ea0


	//   ....[17]....
        /*0098*/ 	.word	0x000010c0


	//   ....[18]....
        /*009c*/ 	.word	0x00001190


	//   ....[19]....
        /*00a0*/ 	.word	0x00001250


	//   ....[20]....
        /*00a4*/ 	.word	0x00001310


	//   ....[21]....
        /*00a8*/ 	.word	0x000013d0


	//   ....[22]....
        /*00ac*/ 	.word	0x00001490


	//   ....[23]....
        /*00b0*/ 	.word	0x00001550


	//   ....[24]....
        /*00b4*/ 	.word	0x00001610


	//   ....[25]....
        /*00b8*/ 	.word	0x00001760


	//   ....[26]....
        /*00bc*/ 	.word	0x00001830


	//   ....[27]....
        /*00c0*/ 	.word	0x000018f0


	//   ....[28]....
        /*00c4*/ 	.word	0x000019b0


	//   ....[29]....
        /*00c8*/ 	.word	0x00001af0


	//   ....[30]....
        /*00cc*/ 	.word	0x00001c00


	//   ....[31]....
        /*00d0*/ 	.word	0x00001ce0


	//   ....[32]....
        /*00d4*/ 	.word	0x00001d60


	//----- nvinfo : EIATTR_EXIT_INSTR_OFFSETS
	.align		4
.L_63:
        /*00d8*/ 	.byte	0x04, 0x1c
        /*00da*/ 	.short	(.L_65 - .L_64)


	//   ....[0]....
.L_64:
        /*00dc*/ 	.word	0x00000100


	//   ....[1]....
        /*00e0*/ 	.word	0x00001d90


	//----- nvinfo : EIATTR_CRS_STACK_SIZE
	.align		4
.L_65:
        /*00e4*/ 	.byte	0x04, 0x1e
        /*00e6*/ 	.short	(.L_67 - .L_66)
.L_66:
        /*00e8*/ 	.word	0x00000000


	//----- nvinfo : EIATTR_CBANK_PARAM_SIZE
	.align		4
.L_67:
        /*00ec*/ 	.byte	0x03, 0x19
        /*00ee*/ 	.short	0x0014


	//----- nvinfo : EIATTR_PARAM_CBANK
	.align		4
        /*00f0*/ 	.byte	0x04, 0x0a
        /*00f2*/ 	.short	(.L_69 - .L_68)
	.align		4
.L_68:
        /*00f4*/ 	.word	index@(.nv.constant0._Z4testPimi)
        /*00f8*/ 	.short	0x0380
        /*00fa*/ 	.short	0x0014


	//----- nvinfo : EIATTR_SW_WAR
	.align		4
.L_69:
        /*00fc*/ 	.byte	0x04, 0x36
        /*00fe*/ 	.short	(.L_71 - .L_70)
.L_70:
        /*0100*/ 	.word	0x00000008
.L_71:


//--------------------- .nv.callgraph             --------------------------
	.section	.nv.callgraph,"",@"SHT_CUDA_CALLGRAPH"
	.align	4
	.sectionentsize	8
	.align		4
        /*0000*/ 	.word	0x00000000
	.align		4
        /*0004*/ 	.word	0xffffffff
	.align		4
        /*0008*/ 	.word	index@(_Z3caliiiiiiiPimii)
	.align		4
        /*000c*/ 	.word	index@(vprintf)
	.align		4
        /*0010*/ 	.word	index@(_Z4testPimi)
	.align		4
        /*0014*/ 	.word	index@(vprintf)
	.align		4
        /*0018*/ 	.word	0x00000000
	.align		4
        /*001c*/ 	.word	0xfffffffe
	.align		4
        /*0020*/ 	.word	0x00000000
	.align		4
        /*0024*/ 	.word	0xfffffffd
	.align		4
        /*0028*/ 	.word	0x00000000
	.align		4
        /*002c*/ 	.word	0xfffffffc


//--------------------- .nv.constant4             --------------------------
	.section	.nv.constant4,"a",@progbits
	.align	8
	.align		8
.nv.constant4:
        /*0000*/ 	.dword	vprintf
	.align		8
        /*0008*/ 	.dword	$str
	.align		8
        /*0010*/ 	.dword	$str$1
	.align		8
        /*0018*/ 	.dword	$str$2
	.align		8
        /*0020*/ 	.dword	$str$3


//--------------------- .text._Z3caliiiiiiiPimii  --------------------------
	.section	.text._Z3caliiiiiiiPimii,"ax",@progbits
	.align	128
        .global         _Z3caliiiiiiiPimii
        .type           _Z3caliiiiiiiPimii,@function
        .size           _Z3caliiiiiiiPimii,(.L_x_60 - _Z3caliiiiiiiPimii)
        .other          _Z3caliiiiiiiPimii,@"STO_CUDA_ENTRY STV_DEFAULT"
_Z3caliiiiiiiPimii:
.text._Z3caliiiiiiiPimii:
[----:B------:R-:W0:Y:S01]  /*0000*/  LDC R1, c[0x0][0x37c] ;  /* 0x0000df00ff017b82 */ /* 0x000e220000000800 */
[----:B------:R-:W1:Y:S01]  /*0010*/  S2R R22, SR_TID.Y ;  /* 0x0000000000167919 */ /* 0x000e620000002200 */
[----:B------:R-:W2:Y:S06]  /*0020*/  LDCU UR41, c[0x0][0x2fc] ;  /* 0x00005f80ff2977ac */ /* 0x000eac0008000800 */
[----:B------:R-:W3:Y:S01]  /*0030*/  LDC.64 R34, c[0x0][0x3a0] ;  /* 0x0000e800ff227b82 */ /* 0x000ee20000000a00 */
[----:B0-----:R-:W-:Y:S01]  /*0040*/  VIADD R1, R1, 0xffffffd0 ;  /* 0xffffffd001017836 */ /* 0x001fe20000000000 */
[----:B------:R-:W1:Y:S01]  /*0050*/  S2R R19, SR_CTAID.Y ;  /* 0x0000000000137919 */ /* 0x000e620000002600 */
[----:B------:R-:W0:Y:S01]  /*0060*/  LDCU UR6, c[0x0][0x360] ;  /* 0x00006c00ff0677ac */ /* 0x000e220008000800 */
[----:B------:R-:W0:Y:S01]  /*0070*/  S2R R17, SR_TID.X ;  /* 0x0000000000117919 */ /* 0x000e220000002100 */
[----:B------:R-:W4:Y:S01]  /*0080*/  LDCU.64 UR8, c[0x0][0x388] ;  /* 0x00007100ff0877ac */ /* 0x000f220008000a00 */
[----:B------:R-:W0:Y:S01]  /*0090*/  S2R R18, SR_CTAID.X ;  /* 0x0000000000127919 */ /* 0x000e220000002500 */
[----:B------:R-:W1:Y:S01]  /*00a0*/  LDCU UR7, c[0x0][0x364] ;  /* 0x00006c80ff0777ac */ /* 0x000e620008000800 */
[----:B------:R-:W5:Y:S01]  /*00b0*/  LDCU UR10, c[0x0][0x380] ;  /* 0x00007000ff0a77ac */ /* 0x000f620008000800 */
[----:B------:R-:W2:Y:S01]  /*00c0*/  LDCU.64 UR4, c[0x0][0x390] ;  /* 0x00007200ff0477ac */ /* 0x000ea20008000a00 */
[----:B------:R-:W3:Y:S01]  /*00d0*/  LDCU.64 UR12, c[0x0][0x3a8] ;  /* 0x00007500ff0c77ac */ /* 0x000ee20008000a00 */
[----:B----4-:R-:W-:Y:S01]  /*00e0*/  IMAD.U32 R3, RZ, RZ, UR9 ;  /* 0x00000009ff037e24 */ /* 0x010fe2000f8e00ff */
[----:B------:R-:W4:Y:S01]  /*00f0*/  LDCU UR11, c[0x0][0x398] ;  /* 0x00007300ff0b77ac */ /* 0x000f220008000800 */
[----:B------:R-:W4:Y:S01]  /*0100*/  LDCU.64 UR36, c[0x0][0x358] ;  /* 0x00006b00ff2477ac */ /* 0x000f220008000a00 */
[----:B-----5:R-:W-:-:S02]  /*0110*/  IMAD.U32 R25, RZ, RZ, UR10 ;  /* 0x0000000aff197e24 */ /* 0x020fc4000f8e00ff */
[----:B-1----:R-:W-:Y:S01]  /*0120*/  IMAD R2, R19, UR7, R22 ;  /* 0x0000000713027c24 */ /* 0x002fe2000f8e0216 */
[----:B--2---:R-:W-:-:S03]  /*0130*/  UIMAD UR4, UR10, UR4, URZ ;  /* 0x000000040a0472a4 */ /* 0x004fc6000f8e02ff */
[----:B------:R-:W-:Y:S02]  /*0140*/  IMAD R16, R3, UR10, R2 ;  /* 0x0000000a03107c24 */ /* 0x000fe4000f8e0202 */
[----:B0-----:R-:W-:-:S03]  /*0150*/  IMAD R0, R18, UR6, R17 ;  /* 0x0000000612007c24 */ /* 0x001fc6000f8e0211 */
[----:B------:R-:W-:Y:S01]  /*0160*/  SHF.R.S32.HI R3, RZ, 0x1f, R16 ;  /* 0x0000001fff037819 */ /* 0x000fe20000011410 */
[----:B---3--:R-:W-:Y:S01]  /*0170*/  IMAD.WIDE.U32 R34, R16, UR12, R34 ;  /* 0x0000000c10227c25 */ /* 0x008fe2000f8e0022 */
[----:B------:R-:W-:Y:S01]  /*0180*/  ISETP.GE.AND P0, PT, R0, UR4, PT ;  /* 0x0000000400007c0c */ /* 0x000fe2000bf06270 */
[----:B------:R-:W-:Y:S02]  /*0190*/  UIMAD UR4, UR10, UR5, URZ ;  /* 0x000000050a0472a4 */ /* 0x000fe4000f8e02ff */
[----:B------:R-:W-:Y:S02]  /*01a0*/  IMAD R25, R25, UR8, R0 ;  /* 0x0000000819197c24 */ /* 0x000fe4000f8e0200 */
[----:B------:R-:W-:-:S03]  /*01b0*/  IMAD R3, R3, UR12, RZ ;  /* 0x0000000c03037c24 */ /* 0x000fc6000f8e02ff */
[----:B------:R-:W-:Y:S01]  /*01c0*/  VIMNMX R0, PT, PT, R25, R16, !PT ;  /* 0x0000001019007248 */ /* 0x000fe20007fe0100 */
[----:B------:R-:W-:-:S03]  /*01d0*/  IMAD R3, R16, UR13, R3 ;  /* 0x0000000d10037c24 */ /* 0x000fc6000f8e0203 */
[----:B----4-:R-:W-:Y:S01]  /*01e0*/  ISETP.LT.AND P0, PT, R0, UR11, !P0 ;  /* 0x0000000b00007c0c */ /* 0x010fe2000c701270 */
[----:B------:R-:W-:-:S03]  /*01f0*/  IMAD.IADD R35, R35, 0x1, R3 ;  /* 0x0000000123237824 */ /* 0x000fc600078e0203 */
[----:B------:R-:W-:Y:S01]  /*0200*/  ISETP.LT.AND P1, PT, R2, UR4, P0 ;  /* 0x0000000402007c0c */ /* 0x000fe20008721270 */
[----:B------:R-:W-:Y:S01]  /*0210*/  IMAD.WIDE R32, R25, 0x4, R34 ;  /* 0x0000000419207825 */ /* 0x000fe200078e0222 */
[----:B------:R-:W0:Y:S01]  /*0220*/  S2UR UR5, SR_CgaCtaId ;  /* 0x00000000000579c3 */ /* 0x000e220000008800 */
[----:B------:R-:W1:Y:S01]  /*0230*/  LDCU UR40, c[0x0][0x2f8] ;  /* 0x00005f00ff2877ac */ /* 0x000e620008000800 */
[----:B------:R-:W-:Y:S01]  /*0240*/  R2UR UR43, R1 ;  /* 0x00000000012b72ca */ /* 0x000fe200000e0000 */
[----:B------:R-:W-:Y:S01]  /*0250*/  IMAD R23, R22, UR6, R17 ;  /* 0x0000000616177c24 */ /* 0x000fe2000f8e0211 */
[----:B------:R-:W-:-:S07]  /*0260*/  P2R R28, PR, RZ, 0x2 ;  /* 0x00000002ff1c7803 */ /* 0x000fce0000000000 */
[----:B------:R-:W2:Y:S01]  /*0270*/  @P1 LDG.E R3, desc[UR36][R32.64] ;  /* 0x0000002420031981 */ /* 0x000ea2000c1e1900 */
[----:B------:R-:W-:-:S03]  /*0280*/  UMOV UR4, 0x400 ;  /* 0x0000040000047882 */ /* 0x000fc60000000000 */
[----:B-1----:R-:W-:-:S04]  /*0290*/  UIADD3 UR40, UP0, UPT, UR43, UR40, URZ ;  /* 0x000000282b287290 */ /* 0x002fc8000ff1e0ff */
[----:B------:R-:W-:Y:S02]  /*02a0*/  UIADD3.X UR41, UPT, UPT, URZ, UR41, URZ, UP0, !UPT ;  /* 0x00000029ff297290 */ /* 0x000fe400087fe4ff */
[----:B0-----:R-:W-:Y:S01]  /*02b0*/  ULEA UR4, UR5, UR4, 0x18 ;  /* 0x0000000405047291 */ /* 0x001fe2000f8ec0ff */
[----:B------:R-:W0:Y:S05]  /*02c0*/  LDCU UR5, c[0x0][0x3b0] ;  /* 0x00007600ff0577ac */ /* 0x000e2a0008000800 */
[----:B------:R-:W-:Y:S01]  /*02d0*/  LEA R2, R23, UR4, 0x2 ;  /* 0x0000000417027c11 */ /* 0x000fe2000f8e10ff */
[----:B0-----:R-:W-:-:S04]  /*02e0*/  UISETP.GE.AND UP0, UPT, UR5, 0x1, UPT ;  /* 0x000000010500788c */ /* 0x001fc8000bf06270 */
[----:B--2---:R0:W-:Y:S05]  /*02f0*/  @P1 STS [R2], R3 ;  /* 0x0000000302001388 */ /* 0x0041ea0000000800 */
[----:B------:R-:W-:Y:S05]  /*0300*/  BRA.U !UP0, `(.L_x_0) ;  /* 0x00000011089c7547 */ /* 0x000fea000b800000 */
[----:B------:R-:W1:Y:S01]  /*0310*/  LDCU UR42, c[0x0][0x384] ;  /* 0x00007080ff2a77ac */ /* 0x000e620008000800 */
[----:B------:R-:W-:Y:S01]  /*0320*/  UISETP.LT.AND UP0, UPT, UR10, 0x20, UPT ;  /* 0x000000200a00788c */ /* 0x000fe2000bf01270 */
[----:B------:R-:W-:-:S03]  /*0330*/  UMOV UR38, URZ ;  /* 0x000000ff00267c82 */ /* 0x000fc60008000000 */
[----:B------:R-:W-:-:S04]  /*0340*/  USEL UR4, UR10, 0x20, UP0 ;  /* 0x000000200a047887 */ /* 0x000fc80008000000 */
[----:B------:R-:W-:Y:S02]  /*0350*/  UIADD3 UR4, UPT, UPT, UR4, -0x1, URZ ;  /* 0xffffffff04047890 */ /* 0x000fe4000fffe0ff */
[----:B-1----:R-:W-:-:S04]  /*0360*/  UIMAD UR42, UR10, UR42, URZ ;  /* 0x0000002a0a2a72a4 */ /* 0x002fc8000f8e02ff */
[----:B0-----:R-:W-:Y:S01]  /*0370*/  MOV R3, UR4 ;  /* 0x0000000400037c02 */ /* 0x001fe20008000f00 */
[----:B------:R-:W-:Y:S02]  /*0380*/  UISETP.GE.AND UP0, UPT, UR42, UR11, UPT ;  /* 0x0000000b2a00728c */ /* 0x000fe4000bf06270 */
[----:B------:R-:W-:Y:S02]  /*0390*/  LOP3.LUT R0, RZ, UR42, RZ, 0x33, !PT ;  /* 0x0000002aff007c12 */ /* 0x000fe4000f8e33ff */
[----:B------:R-:W-:Y:S02]  /*03a0*/  UISETP.GT.AND UP0, UPT, UR10, URZ, !UP0 ;  /* 0x000000ff0a00728c */ /* 0x000fe4000c704270 */
[----:B------:R-:W-:Y:S02]  /*03b0*/  VIADDMNMX.U32 R0, R0, UR11, R3, PT ;  /* 0x0000000b00007c46 */ /* 0x000fe4000b800003 */
[----:B------:R-:W-:Y:S02]  /*03c0*/  UP2UR UR45, UPR, URZ, 0x1 ;  /* 0x00000001ff2d7883 */ /* 0x000fe40008000000 */
[----:B------:R-:W-:-:S15]  /*03d0*/  R2UR UR44, R0 ;  /* 0x00000000002c72ca */ /* 0x000fde00000e0000 */
.L_x_18:
[----:B0-----:R-:W0:Y:S01]  /*03e0*/  LDC.64 R4, c[0x0][0x3a0] ;  /* 0x0000e800ff047b82 */ /* 0x001e220000000a00 */
[----:B-1----:R-:W1:Y:S01]  /*03f0*/  LDCU.64 UR4, c[0x0][0x3a8] ;  /* 0x00007500ff0477ac */ /* 0x002e620008000a00 */
[----:B------:R-:W-:Y:S02]  /*0400*/  VIADD R0, R22, UR42 ;  /* 0x0000002a16007c36 */ /* 0x000fe40008000000 */
[----:B------:R-:W-:Y:S01]  /*0410*/  IMAD.U32 R9, RZ, RZ, UR38 ;  /* 0x00000026ff097e24 */ /* 0x000fe2000f8e00ff */
[----:B------:R-:W-:Y:S01]  /*0420*/  UISETP.NE.AND UP0, UPT, UR45, URZ, UPT ;  /* 0x000000ff2d00728c */ /* 0x000fe2000bf05270 */
[----:B------:R-:W-:Y:S02]  /*0430*/  IMAD.U32 R7, RZ, RZ, UR38 ;  /* 0x00000026ff077e24 */ /* 0x000fe4000f8e00ff */
[----:B------:R-:W-:Y:S01]  /*0440*/  IMAD R9, R9, 0x20, R0 ;  /* 0x0000002009097824 */ /* 0x000fe200078e0200 */
[----:B------:R-:W-:-:S04]  /*0450*/  IADD3 R0, PT, PT, R17, UR42, RZ ;  /* 0x0000002a11007c10 */ /* 0x000fc8000fffe0ff */
[----:B------:R-:W-:-:S05]  /*0460*/  SHF.R.S32.HI R3, RZ, 0x1f, R9 ;  /* 0x0000001fff037819 */ /* 0x000fca0000011409 */
[----:B-1----:R-:W-:Y:S02]  /*0470*/  IMAD R8, R3, UR4, RZ ;  /* 0x0000000403087c24 */ /* 0x002fe4000f8e02ff */
[----:B------:R-:W-:Y:S02]  /*0480*/  IMAD R3, R7, 0x20, R0 ;  /* 0x0000002007037824 */ /* 0x000fe400078e0200 */
[----:B0-----:R-:W-:-:S04]  /*0490*/  IMAD.WIDE R4, R25, 0x4, R4 ;  /* 0x0000000419047825 */ /* 0x001fc800078e0204 */
[C---:B------:R-:W-:Y:S01]  /*04a0*/  IMAD.WIDE.U32 R6, R9.reuse, UR4, R4 ;  /* 0x0000000409067c25 */ /* 0x040fe2000f8e0004 */
[----:B------:R-:W0:Y:S03]  /*04b0*/  LDCU UR4, c[0x0][0x3b0] ;  /* 0x00007600ff0477ac */ /* 0x000e260008000800 */
[----:B------:R-:W-:Y:S02]  /*04c0*/  IMAD R9, R9, UR5, R8 ;  /* 0x0000000509097c24 */ /* 0x000fe4000f8e0208 */
[----:B------:R-:W-:-:S04]  /*04d0*/  IMAD.WIDE R4, R3, 0x4, R34 ;  /* 0x0000000403047825 */ /* 0x000fc800078e0222 */
[----:B------:R-:W-:Y:S02]  /*04e0*/  IMAD.IADD R7, R7, 0x1, R9 ;  /* 0x0000000107077824 */ /* 0x000fe400078e0209 */
[----:B--2---:R-:W2:Y:S04]  /*04f0*/  LDG.E R5, desc[UR36][R4.64] ;  /* 0x0000002404057981 */ /* 0x004ea8000c1e1900 */
[----:B---3--:R-:W3:Y:S01]  /*0500*/  LDG.E R7, desc[UR36][R6.64] ;  /* 0x0000002406077981 */ /* 0x008ee2000c1e1900 */
[----:B------:R-:W-:-:S04]  /*0510*/  UIADD3 UR38, UPT, UPT, UR38, 0x1, URZ ;  /* 0x0000000126267890 */ /* 0x000fc8000fffe0ff */
[----:B0-----:R-:W-:-:S04]  /*0520*/  UISETP.NE.AND UP1, UPT, UR38, UR4, UPT ;  /* 0x000000042600728c */ /* 0x001fc8000bf25270 */
[----:B------:R-:W-:Y:S01]  /*0530*/  UP2UR UR46, UPR, URZ, 0x2 ;  /* 0x00000002ff2e7883 */ /* 0x000fe20008000000 */
[----:B--2---:R0:W-:Y:S04]  /*0540*/  STS [R2+0x1000], R5 ;  /* 0x0010000502007388 */ /* 0x0041e80000000800 */
[----:B---3--:R0:W-:Y:S01]  /*0550*/  STS [R2+0x2000], R7 ;  /* 0x0020000702007388 */ /* 0x0081e20000000800 */
[----:B------:R-:W-:Y:S06]  /*0560*/  BAR.SYNC.DEFER_BLOCKING 0x0 ;  /* 0x0000000000007b1d */ /* 0x000fec0000010000 */
[----:B----4-:R-:W-:Y:S05]  /*0570*/  BRA.U !UP0, `(.L_x_1) ;  /* 0x0000000d08f87547 */ /* 0x010fea000b800000 */
[----:B------:R-:W-:Y:S01]  /*0580*/  UISETP.GE.U32.AND UP0, UPT, UR44, 0x3, UPT ;  /* 0x000000032c00788c */ /* 0x000fe2000bf06070 */
[----:B------:R-:W-:-:S08]  /*0590*/  UMOV UR4, URZ ;  /* 0x000000ff00047c82 */ /* 0x000fd00008000000 */
[----:B------:R-:W-:Y:S05]  /*05a0*/  BRA.U !UP0, `(.L_x_2) ;  /* 0x00000009081c7547 */ /* 0x000fea000b800000 */
[----:B------:R-:W1:Y:S01]  /*05b0*/  LDCU UR47, c[0x0][0x3b4] ;  /* 0x00007680ff2f77ac */ /* 0x000e620008000800 */
[----:B------:R-:W-:-:S05]  /*05c0*/  UMOV UR39, URZ ;  /* 0x000000ff00277c82 */ /* 0x000fca0008000000 */
.L_x_11:
[----:B--2---:R-:W2:Y:S01]  /*05d0*/  S2UR UR5, SR_CgaCtaId ;  /* 0x00000000000579c3 */ /* 0x004ea20000008800 */
[----:B------:R-:W-:Y:S01]  /*05e0*/  ISETP.NE.AND P0, PT, R28, RZ, PT ;  /* 0x000000ff1c00720c */ /* 0x000fe20003f05270 */
[----:B------:R-:W-:Y:S01]  /*05f0*/  UMOV UR4, 0x400 ;  /* 0x0000040000047882 */ /* 0x000fe20000000000 */
[----:B------:R-:W-:Y:S01]  /*0600*/  MOV R0, UR39 ;  /* 0x0000002700007c02 */ /* 0x000fe20008000f00 */
[----:B------:R-:W-:Y:S02]  /*0610*/  UIADD3 UR48, UPT, UPT, UR42, UR39, URZ ;  /* 0x000000272a307290 */ /* 0x000fe4000fffe0ff */
[----:B----4-:R-:W-:Y:S02]  /*0620*/  LEA R30, R22, UR39, 0x5 ;  /* 0x00000027161e7c11 */ /* 0x010fe4000f8e28ff */
[----:B01----:R-:W-:Y:S01]  /*0630*/  IMAD R29, R0, 0x20, R17 ;  /* 0x00000020001d7824 */ /* 0x003fe200078e0211 */
[----:B--2---:R-:W-:-:S06]  /*0640*/  ULEA UR4, UR5, UR4, 0x18 ;  /* 0x0000000405047291 */ /* 0x004fcc000f8ec0ff */
[----:B------:R-:W-:Y:S02]  /*0650*/  LEA R29, R29, UR4, 0x2 ;  /* 0x000000041d1d7c11 */ /* 0x000fe4000f8e10ff */
[----:B------:R-:W-:Y:S01]  /*0660*/  LEA R30, R30, UR4, 0x2 ;  /* 0x000000041e1e7c11 */ /* 0x000fe2000f8e10ff */
[----:B---3--:R-:W-:Y:S06]  /*0670*/  @!P0 BRA `(.L_x_3) ;  /* 0x0000000000648947 */ /* 0x008fec0003800000 */
[----:B------:R2:W3:Y:S01]  /*0680*/  LDS R26, [R30+0x1000] ;  /* 0x001000001e1a7984 */ /* 0x0004e20000000800 */
[----:B-1----:R-:W-:-:S03]  /*0690*/  UISETP.NE.AND UP0, UPT, UR47, URZ, UPT ;  /* 0x000000ff2f00728c */ /* 0x002fc6000bf05270 */
[----:B------:R2:W1:Y:S06]  /*06a0*/  LDS R27, [R29+0x2000] ;  /* 0x002000001d1b7984 */ /* 0x00046c0000000800 */
[----:B------:R-:W-:Y:S05]  /*06b0*/  BRA.U !UP0, `(.L_x_4) ;  /* 0x0000000108447547 */ /* 0x000fea000b800000 */
[----:B------:R-:W4:Y:S01]  /*06c0*/  LDS R0, [R2] ;  /* 0x0000000002007984 */ /* 0x000f220000000800 */
[----:B------:R-:W-:Y:S01]  /*06d0*/  MOV R8, 0x0 ;  /* 0x0000000000087802 */ /* 0x000fe20000000f00 */
[----:B------:R-:W-:Y:S01]  /*06e0*/  IMAD.U32 R24, RZ, RZ, UR48 ;  /* 0x00000030ff187e24 */ /* 0x000fe2000f8e00ff */
[----:B------:R-:W5:Y:S01]  /*06f0*/  LDCU.64 UR4, c[0x4][0x20] ;  /* 0x01000400ff0477ac */ /* 0x000f620008000a00 */
[----:B------:R1:W-:Y:S01]  /*0700*/  STL.64 [R1], R18 ;  /* 0x0000001201007387 */ /* 0x0003e20000100a00 */
[----:B------:R-:W-:Y:S02]  /*0710*/  IMAD.U32 R6, RZ, RZ, UR40 ;  /* 0x00000028ff067e24 */ /* 0x000fe4000f8e00ff */
[----:B------:R-:W2:Y:S01]  /*0720*/  LDC.64 R8, c[0x4][R8] ;  /* 0x0100000008087b82 */ /* 0x000ea20000000a00 */
[----:B------:R1:W-:Y:S01]  /*0730*/  STL.64 [R1+0x8], R24 ;  /* 0x0000081801007387 */ /* 0x0003e20000100a00 */
[----:B0-----:R-:W-:-:S03]  /*0740*/  IMAD.U32 R7, RZ, RZ, UR41 ;  /* 0x00000029ff077e24 */ /* 0x001fc6000f8e00ff */
[----:B------:R0:W-:Y:S04]  /*0750*/  STL.64 [R1+0x10], R16 ;  /* 0x0000101001007387 */ /* 0x0001e80000100a00 */
[----:B------:R0:W-:Y:S04]  /*0760*/  STL.64 [R1+0x18], R22 ;  /* 0x0000181601007387 */ /* 0x0001e80000100a00 */
[----:B-1-3--:R0:W-:Y:S01]  /*0770*/  STL.64 [R1+0x20], R26 ;  /* 0x0000201a01007387 */ /* 0x00a1e20000100a00 */
[----:B-----5:R-:W-:Y:S01]  /*0780*/  IMAD.U32 R4, RZ, RZ, UR4 ;  /* 0x00000004ff047e24 */ /* 0x020fe2000f8e00ff */
[----:B------:R-:W-:-:S02]  /*0790*/  MOV R5, UR5 ;  /* 0x0000000500057c02 */ /* 0x000fc40008000f00 */
[----:B----4-:R0:W-:Y:S05]  /*07a0*/  STL [R1+0x28], R0 ;  /* 0x0000280001007387 */ /* 0x0101ea0000100800 */
[----:B------:R-:W-:-:S07]  /*07b0*/  LEPC R20, `(.L_x_4) ;  /* 0x000000001014794e */ /* 0x000fce0000000000 */
[----:B0-2---:R-:W-:Y:S05]  /*07c0*/  CALL.ABS.NOINC R8 ;  /* 0x0000000008007343 */ /* 0x005fea0003c00000 */
.L_x_4:
[----:B------:R-:W4:Y:S01]  /*07d0*/  LDS R0, [R2] ;  /* 0x0000000002007984 */ /* 0x000f220000000800 */
[----:B-1-3--:R-:W-:-:S05]  /*07e0*/  IMAD.IADD R27, R26, 0x1, R27 ;  /* 0x000000011a1b7824 */ /* 0x00afca00078e021b */
[----:B----4-:R-:W-:-:S13]  /*07f0*/  ISETP.GE.AND P0, PT, R27, R0, PT ;  /* 0x000000001b00720c */ /* 0x010fda0003f06270 */
[----:B------:R3:W-:Y:S02]  /*0800*/  @!P0 STS [R2], R27 ;  /* 0x0000001b02008388 */ /* 0x0007e40000000800 */
.L_x_3:
[----:B------:R-:W-:Y:S01]  /*0810*/  ISETP.NE.AND P0, PT, R28, RZ, PT ;  /* 0x000000ff1c00720c */ /* 0x000fe20003f05270 */
[----:B------:R-:W-:Y:S05]  /*0820*/  WARPSYNC.ALL ;  /* 0x0000000000007948 */ /* 0x000fea0003800000 */
[----:B------:R-:W-:Y:S07]  /*0830*/  BAR.SYNC.DEFER_BLOCKING 0x0 ;  /* 0x0000000000007b1d */ /* 0x000fee0000010000 */
[----:B------:R-:W-:Y:S05]  /*0840*/  @!P0 BRA `(.L_x_5) ;  /* 0x0000000000688947 */ /* 0x000fea0003800000 */
[----:B------:R4:W0:Y:S01]  /*0850*/  LDS R26, [R30+0x1004] ;  /* 0x001004001e1a7984 */ /* 0x0008220000000800 */
[----:B-1----:R-:W-:-:S03]  /*0860*/  UISETP.NE.AND UP0, UPT, UR47, URZ, UPT ;  /* 0x000000ff2f00728c */ /* 0x002fc6000bf05270 */
[----:B---3--:R4:W1:Y:S06]  /*0870*/  LDS R27, [R29+0x2080] ;  /* 0x002080001d1b7984 */ /* 0x00886c0000000800 */
[----:B------:R-:W-:Y:S05]  /*0880*/  BRA.U !UP0, `(.L_x_6) ;  /* 0x0000000108487547 */ /* 0x000fea000b800000 */
[----:B------:R-:W3:Y:S01]  /*0890*/  LDS R0, [R2] ;  /* 0x0000000002007984 */ /* 0x000ee20000000800 */
[----:B------:R-:W-:Y:S01]  /*08a0*/  UIADD3 UR4, UPT, UPT, UR48, 0x1, URZ ;  /* 0x0000000130047890 */ /* 0x000fe2000fffe0ff */
[----:B------:R-:W-:Y:S01]  /*08b0*/  MOV R8, 0x0 ;  /* 0x0000000000087802 */ /* 0x000fe20000000f00 */
[----:B------:R-:W-:Y:S01]  /*08c0*/  IMAD.U32 R6, RZ, RZ, UR40 ;  /* 0x00000028ff067e24 */ /* 0x000fe2000f8e00ff */
[----:B------:R1:W-:Y:S01]  /*08d0*/  STL.64 [R1], R18 ;  /* 0x0000001201007387 */ /* 0x0003e20000100a00 */
[----:B0-----:R-:W-:Y:S02]  /*08e0*/  MOV R7, UR41 ;  /* 0x0000002900077c02 */ /* 0x001fe40008000f00 */
[----:B------:R-:W-:Y:S01]  /*08f0*/  MOV R24, UR4 ;  /* 0x0000000400187c02 */ /* 0x000fe20008000f00 */
[----:B------:R0:W-:Y:S01]  /*0900*/  STL.64 [R1+0x10], R16 ;  /* 0x0000101001007387 */ /* 0x0001e20000100a00 */
[----:B------:R-:W0:Y:S03]  /*0910*/  LDC.64 R8, c[0x4][R8] ;  /* 0x0100000008087b82 */ /* 0x000e260000000a00 */
[----:B------:R0:W-:Y:S01]  /*0920*/  STL.64 [R1+0x8], R24 ;  /* 0x0000081801007387 */ /* 0x0001e20000100a00 */
[----:B------:R-:W5:Y:S03]  /*0930*/  LDCU.64 UR4, c[0x4][0x20] ;  /* 0x01000400ff0477ac */ /* 0x000f660008000a00 */
[----:B------:R0:W-:Y:S04]  /*0940*/  STL.64 [R1+0x18], R22 ;  /* 0x0000181601007387 */ /* 0x0001e80000100a00 */
[----:B-1----:R1:W-:Y:S01]  /*0950*/  STL.64 [R1+0x20], R26 ;  /* 0x0000201a01007387 */ /* 0x0023e20000100a00 */
[----:B-----5:R-:W-:-:S02]  /*0960*/  IMAD.U32 R4, RZ, RZ, UR4 ;  /* 0x00000004ff047e24 */ /* 0x020fc4000f8e00ff */
[----:B------:R-:W-:Y:S01]  /*0970*/  IMAD.U32 R5, RZ, RZ, UR5 ;  /* 0x00000005ff057e24 */ /* 0x000fe2000f8e00ff */
[----:B---3--:R1:W-:Y:S06]  /*0980*/  STL [R1+0x28], R0 ;  /* 0x0000280001007387 */ /* 0x0083ec0000100800 */
[----:B------:R-:W-:-:S07]  /*0990*/  LEPC R20, `(.L_x_6) ;  /* 0x000000001014794e */ /* 0x000fce0000000000 */
[----:B012-4-:R-:W-:Y:S05]  /*09a0*/  CALL.ABS.NOINC R8 ;  /* 0x0000000008007343 */ /* 0x017fea0003c00000 */
.L_x_6:
[----:B------:R-:W3:Y:S01]  /*09b0*/  LDS R0, [R2] ;  /* 0x0000000002007984 */ /* 0x000ee20000000800 */
[----:B01----:R-:W-:-:S05]  /*09c0*/  IMAD.IADD R27, R26, 0x1, R27 ;  /* 0x000000011a1b7824 */ /* 0x003fca00078e021b */
[----:B---3--:R-:W-:-:S13]  /*09d0*/  ISETP.GE.AND P0, PT, R27, R0, PT ;  /* 0x000000001b00720c */ /* 0x008fda0003f06270 */
[----:B------:R0:W-:Y:S02]  /*09e0*/  @!P0 STS [R2], R27 ;  /* 0x0000001b02008388 */ /* 0x0001e40000000800 */
.L_x_5:
[----:B------:R-:W-:Y:S01]  /*09f0*/  ISETP.NE.AND P0, PT, R28, RZ, PT ;  /* 0x000000ff1c00720c */ /* 0x000fe20003f05270 */
[----:B------:R-:W-:Y:S05]  /*0a00*/  WARPSYNC.ALL ;  /* 0x0000000000007948 */ /* 0x000fea0003800000 */
[----:B------:R-:W-:Y:S07]  /*0a10*/  BAR.SYNC.DEFER_BLOCKING 0x0 ;  /* 0x0000000000007b1d */ /* 0x000fee0000010000 */
[----:B------:R-:W-:Y:S05]  /*0a20*/  @!P0 BRA `(.L_x_7) ;  /* 0x0000000000688947 */ /* 0x000fea0003800000 */
[----:B------:R2:W2:Y:S01]  /*0a30*/  LDS R26, [R30+0x1008] ;  /* 0x001008001e1a7984 */ /* 0x0004a20000000800 */
[----:B-1----:R-:W-:-:S03]  /*0a40*/  UISETP.NE.AND UP0, UPT, UR47, URZ, UPT ;  /* 0x000000ff2f00728c */ /* 0x002fc6000bf05270 */
[----:B0--3--:R0:W1:Y:S06]  /*0a50*/  LDS R27, [R29+0x2100] ;  /* 0x002100001d1b7984 */ /* 0x00906c0000000800 */
[----:B------:R-:W-:Y:S05]  /*0a60*/  BRA.U !UP0, `(.L_x_8) ;  /* 0x0000000108487547 */ /* 0x000fea000b800000 */
[----:B------:R-:W3:Y:S01]  /*0a70*/  LDS R0, [R2] ;  /* 0x0000000002007984 */ /* 0x000ee20000000800 */
[----:B------:R-:W-:Y:S01]  /*0a80*/  UIADD3 UR4, UPT, UPT, UR48, 0x2, URZ ;  /* 0x0000000230047890 */ /* 0x000fe2000fffe0ff */
[----:B------:R-:W-:Y:S01]  /*0a90*/  MOV R8, 0x0 ;  /* 0x0000000000087802 */ /* 0x000fe20000000f00 */
[----:B------:R-:W-:Y:S01]  /*0aa0*/  IMAD.U32 R6, RZ, RZ, UR40 ;  /* 0x00000028ff067e24 */ /* 0x000fe2000f8e00ff */
[----:B------:R0:W-:Y:S01]  /*0ab0*/  STL.64 [R1], R18 ;  /* 0x0000001201007387 */ /* 0x0001e20000100a00 */
[----:B------:R-:W-:Y:S02]  /*0ac0*/  IMAD.U32 R7, RZ, RZ, UR41 ;  /* 0x00000029ff077e24 */ /* 0x000fe4000f8e00ff */
[----:B------:R-:W-:Y:S01]  /*0ad0*/  IMAD.U32 R24, RZ, RZ, UR4 ;  /* 0x00000004ff187e24 */ /* 0x000fe2000f8e00ff */
[----:B------:R0:W-:Y:S01]  /*0ae0*/  STL.64 [R1+0x10], R16 ;  /* 0x0000101001007387 */ /* 0x0001e20000100a00 */
[----:B------:R-:W0:Y:S03]  /*0af0*/  LDC.64 R8, c[0x4][R8] ;  /* 0x0100000008087b82 */ /* 0x000e260000000a00 */
[----:B------:R0:W-:Y:S01]  /*0b00*/  STL.64 [R1+0x8], R24 ;  /* 0x0000081801007387 */ /* 0x0001e20000100a00 */
[----:B------:R-:W5:Y:S03]  /*0b10*/  LDCU.64 UR4, c[0x4][0x20] ;  /* 0x01000400ff0477ac */ /* 0x000f660008000a00 */
[----:B------:R0:W-:Y:S04]  /*0b20*/  STL.64 [R1+0x18], R22 ;  /* 0x0000181601007387 */ /* 0x0001e80000100a00 */
[----:B-12---:R1:W-:Y:S01]  /*0b30*/  STL.64 [R1+0x20], R26 ;  /* 0x0000201a01007387 */ /* 0x0063e20000100a00 */
[----:B-----5:R-:W-:Y:S01]  /*0b40*/  IMAD.U32 R4, RZ, RZ, UR4 ;  /* 0x00000004ff047e24 */ /* 0x020fe2000f8e00ff */
[----:B------:R-:W-:-:S02]  /*0b50*/  MOV R5, UR5 ;  /* 0x0000000500057c02 */ /* 0x000fc40008000f00 */
[----:B---3--:R1:W-:Y:S05]  /*0b60*/  STL [R1+0x28], R0 ;  /* 0x0000280001007387 */ /* 0x0083ea0000100800 */
[----:B------:R-:W-:-:S07]  /*0b70*/  LEPC R20, `(.L_x_8) ;  /* 0x000000001014794e */ /* 0x000fce0000000000 */
[----:B01--4-:R-:W-:Y:S05]  /*0b80*/  CALL.ABS.NOINC R8 ;  /* 0x0000000008007343 */ /* 0x013fea0003c00000 */
.L_x_8:
[----:B------:R-:W3:Y:S01]  /*0b90*/  LDS R0, [R2] ;  /* 0x0000000002007984 */ /* 0x000ee20000000800 */
[----:B-12---:R-:W-:-:S05]  /*0ba0*/  IMAD.IADD R27, R26, 0x1, R27 ;  /* 0x000000011a1b7824 */ /* 0x006fca00078e021b */
[----:B---3--:R-:W-:-:S13]  /*0bb0*/  ISETP.GE.AND P0, PT, R27, R0, PT ;  /* 0x000000001b00720c */ /* 0x008fda0003f06270 */
[----:B------:R1:W-:Y:S02]  /*0bc0*/  @!P0 STS [R2], R27 ;  /* 0x0000001b02008388 */ /* 0x0003e40000000800 */
.L_x_7:
[----:B------:R-:W-:Y:S01]  /*0bd0*/  ISETP.NE.AND P0, PT, R28, RZ, PT ;  /* 0x000000ff1c00720c */ /* 0x000fe20003f05270 */
[----:B------:R-:W-:Y:S05]  /*0be0*/  WARPSYNC.ALL ;  /* 0x0000000000007948 */ /* 0x000fea0003800000 */
[----:B------:R-:W-:Y:S07]  /*0bf0*/  BAR.SYNC.DEFER_BLOCKING 0x0 ;  /* 0x0000000000007b1d */ /* 0x000fee0000010000 */
[----:B------:R-:W-:Y:S05]  /*0c00*/  @!P0 BRA `(.L_x_9) ;  /* 0x0000000000688947 */ /* 0x000fea0003800000 */
[----:B--2-4-:R-:W2:Y:S01]  /*0c10*/  LDS R30, [R30+0x100c] ;  /* 0x00100c001e1e7984 */ /* 0x014ea20000000800 */
[----:B-1----:R-:W-:-:S03]  /*0c20*/  UISETP.NE.AND UP0, UPT, UR47, URZ, UPT ;  /* 0x000000ff2f00728c */ /* 0x002fc6000bf05270 */
[----:B------:R1:W4:Y:S06]  /*0c30*/  LDS R31, [R29+0x2180] ;  /* 0x002180001d1f7984 */ /* 0x00032c0000000800 */
[----:B------:R-:W-:Y:S05]  /*0c40*/  BRA.U !UP0, `(.L_x_10) ;  /* 0x0000000108487547 */ /* 0x000fea000b800000 */
[----:B------:R-:W5:Y:S01]  /*0c50*/  LDS R0, [R2] ;  /* 0x0000000002007984 */ /* 0x000f620000000800 */
[----:B------:R-:W-:Y:S01]  /*0c60*/  UIADD3 UR4, UPT, UPT, UR48, 0x3, URZ ;  /* 0x0000000330047890 */ /* 0x000fe2000fffe0ff */
[----:B------:R-:W-:Y:S01]  /*0c70*/  MOV R3, 0x0 ;  /* 0x0000000000037802 */ /* 0x000fe20000000f00 */
[----:B------:R-:W-:Y:S01]  /*0c80*/  IMAD.U32 R6, RZ, RZ, UR40 ;  /* 0x00000028ff067e24 */ /* 0x000fe2000f8e00ff */
[----:B------:R1:W-:Y:S01]  /*0c90*/  STL.64 [R1], R18 ;  /* 0x0000001201007387 */ /* 0x0003e20000100a00 */
[----:B0-----:R-:W-:Y:S01]  /*0ca0*/  MOV R7, UR41 ;  /* 0x0000002900077c02 */ /* 0x001fe20008000f00 */
[----:B------:R1:W0:Y:S01]  /*0cb0*/  LDC.64 R8, c[0x4][R3] ;  /* 0x0100000003087b82 */ /* 0x0002220000000a00 */
[----:B------:R-:W-:Y:S01]  /*0cc0*/  MOV R24, UR4 ;  /* 0x0000000400187c02 */ /* 0x000fe20008000f00 */
[----:B------:R1:W-:Y:S04]  /*0cd0*/  STL.64 [R1+0x10], R16 ;  /* 0x0000101001007387 */ /* 0x0003e80000100a00 */
[----:B------:R1:W-:Y:S01]  /*0ce0*/  STL.64 [R1+0x8], R24 ;  /* 0x0000081801007387 */ /* 0x0003e20000100a00 */
[----:B------:R-:W3:Y:S03]  /*0cf0*/  LDCU.64 UR4, c[0x4][0x20] ;  /* 0x01000400ff0477ac */ /* 0x000ee60008000a00 */
[----:B------:R1:W-:Y:S04]  /*0d00*/  STL.64 [R1+0x18], R22 ;  /* 0x0000181601007387 */ /* 0x0003e80000100a00 */
[----:B--2-4-:R1:W-:Y:S01]  /*0d10*/  STL.64 [R1+0x20], R30 ;  /* 0x0000201e01007387 */ /* 0x0143e20000100a00 */
[----:B---3--:R-:W-:-:S02]  /*0d20*/  IMAD.U32 R4, RZ, RZ, UR4 ;  /* 0x00000004ff047e24 */ /* 0x008fc4000f8e00ff */
[----:B------:R-:W-:Y:S01]  /*0d30*/  IMAD.U32 R5, RZ, RZ, UR5 ;  /* 0x00000005ff057e24 */ /* 0x000fe2000f8e00ff */
[----:B-----5:R1:W-:Y:S06]  /*0d40*/  STL [R1+0x28], R0 ;  /* 0x0000280001007387 */ /* 0x0203ec0000100800 */
[----:B------:R-:W-:-:S07]  /*0d50*/  LEPC R20, `(.L_x_10) ;  /* 0x000000001014794e */ /* 0x000fce0000000000 */
[----:B01----:R-:W-:Y:S05]  /*0d60*/  CALL.ABS.NOINC R8 ;  /* 0x0000000008007343 */ /* 0x003fea0003c00000 */
.L_x_10:
[----:B------:R-:W5:Y:S01]  /*0d70*/  LDS R0, [R2] ;  /* 0x0000000002007984 */ /* 0x000f620000000800 */
[----:B--2-4-:R-:W-:-:S05]  /*0d80*/  IMAD.IADD R31, R30, 0x1, R31 ;  /* 0x000000011e1f7824 */ /* 0x014fca00078e021f */
[----:B-----5:R-:W-:-:S13]  /*0d90*/  ISETP.GE.AND P0, PT, R31, R0, PT ;  /* 0x000000001f00720c */ /* 0x020fda0003f06270 */
[----:B------:R2:W-:Y:S02]  /*0da0*/  @!P0 STS [R2], R31 ;  /* 0x0000001f02008388 */ /* 0x0005e40000000800 */
.L_x_9:
[----:B------:R-:W-:Y:S05]  /*0db0*/  WARPSYNC.ALL ;  /* 0x0000000000007948 */ /* 0x000fea0003800000 */
[----:B------:R-:W-:Y:S01]  /*0dc0*/  BAR.SYNC.DEFER_BLOCKING 0x0 ;  /* 0x0000000000007b1d */ /* 0x000fe20000010000 */
[----:B------:R-:W-:Y:S02]  /*0dd0*/  UIADD3 UR4, UPT, UPT, UR44, 0x1, URZ ;  /* 0x000000012c047890 */ /* 0x000fe4000fffe0ff */
[----:B------:R-:W-:Y:S02]  /*0de0*/  UIADD3 UR39, UPT, UPT, UR39, 0x4, URZ ;  /* 0x0000000427277890 */ /* 0x000fe4000fffe0ff */
[----:B------:R-:W-:-:S04]  /*0df0*/  ULOP3.LUT UR4, UR4, 0xfffffffc, URZ, 0xc0, !UPT ;  /* 0xfffffffc04047892 */ /* 0x000fc8000f8ec0ff */
[----:B------:R-:W-:-:S09]  /*0e00*/  UISETP.NE.AND UP0, UPT, UR39, UR4, UPT ;  /* 0x000000042700728c */ /* 0x000fd2000bf05270 */
[----:B------:R-:W-:Y:S05]  /*0e10*/  BRA.U UP0, `(.L_x_11) ;  /* 0xfffffff500ec7547 */ /* 0x000fea000b83ffff */
.L_x_2:
[----:B------:R-:W-:-:S04]  /*0e20*/  UIADD3 UR5, UPT, UPT, UR44, 0x1, URZ ;  /* 0x000000012c057890 */ /* 0x000fc8000fffe0ff */
[----:B------:R-:W-:-:S09]  /*0e30*/  ULOP3.LUT UP0, URZ, UR5, 0x3, URZ, 0xc0, !UPT ;  /* 0x0000000305ff7892 */ /* 0x000fd2000f80c0ff */
[----:B------:R-:W-:Y:S05]  /*0e40*/  BRA.U !UP0, `(.L_x_1) ;  /* 0x0000000508c47547 */ /* 0x000fea000b800000 */
[----:B------:R-:W5:Y:S01]  /*0e50*/  S2UR UR6, SR_CgaCtaId ;  /* 0x00000000000679c3 */ /* 0x000f620000008800 */
[----:B------:R-:W-:Y:S01]  /*0e60*/  ISETP.NE.AND P0, PT, R28, RZ, PT ;  /* 0x000000ff1c00720c */ /* 0x000fe20003f05270 */
[----:B------:R-:W-:Y:S01]  /*0e70*/  IMAD.U32 R24, RZ, RZ, UR4 ;  /* 0x00000004ff187e24 */ /* 0x000fe2000f8e00ff */
[----:B------:R-:W-:Y:S01]  /*0e80*/  UMOV UR5, 0x400 ;  /* 0x0000040000057882 */ /* 0x000fe20000000000 */
[----:B012-4-:R-:W-:Y:S01]  /*0e90*/  LEA R29, R22, UR4, 0x5 ;  /* 0x00000004161d7c11 */ /* 0x017fe2000f8e28ff */
[----:B------:R-:W-:Y:S01]  /*0ea0*/  UIADD3 UR39, UPT, UPT, UR42, UR4, URZ ;  /* 0x000000042a277290 */ /* 0x000fe2000fffe0ff */
[----:B------:R-:W-:Y:S01]  /*0eb0*/  IMAD R24, R24, 0x20, R17 ;  /* 0x0000002018187824 */ /* 0x000fe200078e0211 */
[----:B-----5:R-:W-:-:S06]  /*0ec0*/  ULEA UR5, UR6, UR5, 0x18 ;  /* 0x0000000506057291 */ /* 0x020fcc000f8ec0ff */
[----:B------:R-:W-:Y:S02]  /*0ed0*/  LEA R24, R24, UR5, 0x2 ;  /* 0x0000000518187c11 */ /* 0x000fe4000f8e10ff */
[----:B------:R-:W-:Y:S01]  /*0ee0*/  LEA R29, R29, UR5, 0x2 ;  /* 0x000000051d1d7c11 */ /* 0x000fe2000f8e10ff */
[----:B------:R-:W-:Y:S06]  /*0ef0*/  @!P0 BRA `(.L_x_12) ;  /* 0x00000000006c8947 */ /* 0x000fec0003800000 */
[----:B------:R0:W1:Y:S01]  /*0f00*/  LDS R26, [R29+0x1000] ;  /* 0x001000001d1a7984 */ /* 0x0000620000000800 */
[----:B------:R-:W2:Y:S03]  /*0f10*/  LDCU UR4, c[0x0][0x3b4] ;  /* 0x00007680ff0477ac */ /* 0x000ea60008000800 */
[----:B---3--:R0:W3:Y:S01]  /*0f20*/  LDS R27, [R24+0x2000] ;  /* 0x00200000181b7984 */ /* 0x0080e20000000800 */
[----:B--2---:R-:W-:-:S09]  /*0f30*/  UISETP.NE.AND UP0, UPT, UR4, URZ, UPT ;  /* 0x000000ff0400728c */ /* 0x004fd2000bf05270 */
[----:B0-----:R-:W-:Y:S05]  /*0f40*/  BRA.U !UP0, `(.L_x_13) ;  /* 0x0000000108487547 */ /* 0x001fea000b800000 */
[----:B------:R-:W0:Y:S01]  /*0f50*/  LDS R0, [R2] ;  /* 0x0000000002007984 */ /* 0x000e220000000800 */
[----:B------:R-:W-:Y:S01]  /*0f60*/  MOV R8, 0x0 ;  /* 0x0000000000087802 */ /* 0x000fe20000000f00 */
[----:B------:R-:W-:Y:S01]  /*0f70*/  IMAD.MOV.U32 R11, RZ, RZ, R25 ;  /* 0x000000ffff0b7224 */ /* 0x000fe200078e0019 */
[----:B------:R-:W-:Y:S01]  /*0f80*/  MOV R10, UR39 ;  /* 0x00000027000a7c02 */ /* 0x000fe20008000f00 */
[----:B------:R2:W-:Y:S01]  /*0f90*/  STL.64 [R1], R18 ;  /* 0x0000001201007387 */ /* 0x0005e20000100a00 */
[----:B------:R-:W4:Y:S01]  /*0fa0*/  LDCU.64 UR4, c[0x4][0x20] ;  /* 0x01000400ff0477ac */ /* 0x000f220008000a00 */
[----:B------:R-:W-:Y:S01]  /*0fb0*/  MOV R6, UR40 ;  /* 0x0000002800067c02 */ /* 0x000fe20008000f00 */
[----:B------:R-:W2:Y:S01]  /*0fc0*/  LDC.64 R8, c[0x4][R8] ;  /* 0x0100000008087b82 */ /* 0x000ea20000000a00 */
[----:B------:R0:W-:Y:S01]  /*0fd0*/  STL.64 [R1+0x8], R10 ;  /* 0x0000080a01007387 */ /* 0x0001e20000100a00 */
[----:B------:R-:W-:-:S03]  /*0fe0*/  IMAD.U32 R7, RZ, RZ, UR41 ;  /* 0x00000029ff077e24 */ /* 0x000fc6000f8e00ff */
[----:B------:R0:W-:Y:S04]  /*0ff0*/  STL.64 [R1+0x10], R16 ;  /* 0x0000101001007387 */ /* 0x0001e80000100a00 */
[----:B------:R0:W-:Y:S04]  /*1000*/  STL.64 [R1+0x18], R22 ;  /* 0x0000181601007387 */ /* 0x0001e80000100a00 */
[----:B-1-3--:R1:W-:Y:S01]  /*1010*/  STL.64 [R1+0x20], R26 ;  /* 0x0000201a01007387 */ /* 0x00a3e20000100a00 */
[----:B----4-:R-:W-:Y:S02]  /*1020*/  IMAD.U32 R4, RZ, RZ, UR4 ;  /* 0x00000004ff047e24 */ /* 0x010fe4000f8e00ff */
[----:B------:R-:W-:Y:S01]  /*1030*/  IMAD.U32 R5, RZ, RZ, UR5 ;  /* 0x00000005ff057e24 */ /* 0x000fe2000f8e00ff */
[----:B0-----:R1:W-:Y:S06]  /*1040*/  STL [R1+0x28], R0 ;  /* 0x0000280001007387 */ /* 0x0013ec0000100800 */
[----:B------:R-:W-:-:S07]  /*1050*/  LEPC R20, `(.L_x_13) ;  /* 0x000000001014794e */ /* 0x000fce0000000000 */
[----:B-12---:R-:W-:Y:S05]  /*1060*/  CALL.ABS.NOINC R8 ;  /* 0x0000000008007343 */ /* 0x006fea0003c00000 */
.L_x_13:
[----:B------:R-:W0:Y:S01]  /*1070*/  LDS R0, [R2] ;  /* 0x0000000002007984 */ /* 0x000e220000000800 */
[----:B-1-3--:R-:W-:-:S05]  /*1080*/  IMAD.IADD R27, R26, 0x1, R27 ;  /* 0x000000011a1b7824 */ /* 0x00afca00078e021b */
[----:B0-----:R-:W-:-:S13]  /*1090*/  ISETP.GE.AND P0, PT, R27, R0, PT ;  /* 0x000000001b00720c */ /* 0x001fda0003f06270 */
[----:B------:R0:W-:Y:S02]  /*10a0*/  @!P0 STS [R2], R27 ;  /* 0x0000001b02008388 */ /* 0x0001e40000000800 */
.L_x_12:
[----:B------:R-:W-:-:S04]  /*10b0*/  UIADD3 UR4, UPT, UPT, UR44, 0x1, URZ ;  /* 0x000000012c047890 */ /* 0x000fc8000fffe0ff */
[----:B------:R-:W-:-:S06]  /*10c0*/  ULOP3.LUT UR4, UR4, 0x3, URZ, 0xc0, !UPT ;  /* 0x0000000304047892 */ /* 0x000fcc000f8ec0ff */
[----:B------:R-:W-:Y:S01]  /*10d0*/  IMAD.U32 R0, RZ, RZ, UR4 ;  /* 0x00000004ff007e24 */ /* 0x000fe2000f8e00ff */
[----:B------:R-:W-:Y:S05]  /*10e0*/  WARPSYNC.ALL ;  /* 0x0000000000007948 */ /* 0x000fea0003800000 */
[----:B------:R-:W-:Y:S01]  /*10f0*/  BAR.SYNC.DEFER_BLOCKING 0x0 ;  /* 0x0000000000007b1d */ /* 0x000fe20000010000 */
[----:B------:R-:W-:-:S13]  /*1100*/  ISETP.NE.AND P0, PT, R0, 0x1, PT ;  /* 0x000000010000780c */ /* 0x000fda0003f05270 */
[----:B------:R-:W-:Y:S05]  /*1110*/  @!P0 BRA `(.L_x_1) ;  /* 0x0000000400108947 */ /* 0x000fea0003800000 */
[----:B------:R-:W-:-:S13]  /*1120*/  ISETP.NE.AND P1, PT, R28, RZ, PT ;  /* 0x000000ff1c00720c */ /* 0x000fda0003f25270 */
[----:B------:R-:W-:Y:S05]  /*1130*/  @!P1 BRA `(.L_x_14) ;  /* 0x0000000000709947 */ /* 0x000fea0003800000 */
[----:B------:R1:W2:Y:S01]  /*1140*/  LDS R26, [R29+0x1004] ;  /* 0x001004001d1a7984 */ /* 0x0002a20000000800 */
[----:B------:R-:W4:Y:S03]  /*1150*/  LDCU UR4, c[0x0][0x3b4] ;  /* 0x00007680ff0477ac */ /* 0x000f260008000800 */
[----:B0--3--:R1:W0:Y:S01]  /*1160*/  LDS R27, [R24+0x2080] ;  /* 0x00208000181b7984 */ /* 0x0092220000000800 */
[----:B----4-:R-:W-:-:S09]  /*1170*/  UISETP.NE.AND UP0, UPT, UR4, URZ, UPT ;  /* 0x000000ff0400728c */ /* 0x010fd2000bf05270 */
[----:B-1----:R-:W-:Y:S05]  /*1180*/  BRA.U !UP0, `(.L_x_15) ;  /* 0x00000001084c7547 */ /* 0x002fea000b800000 */
[----:B------:R-:W1:Y:S01]  /*1190*/  LDS R0, [R2] ;  /* 0x0000000002007984 */ /* 0x000e620000000800 */
[----:B------:R-:W-:Y:S01]  /*11a0*/  UIADD3 UR4, UPT, UPT, UR39, 0x1, URZ ;  /* 0x0000000127047890 */ /* 0x000fe2000fffe0ff */
[----:B------:R-:W-:Y:S01]  /*11b0*/  MOV R8, 0x0 ;  /* 0x0000000000087802 */ /* 0x000fe20000000f00 */
[----:B------:R-:W-:Y:S01]  /*11c0*/  IMAD.U32 R7, RZ, RZ, UR41 ;  /* 0x00000029ff077e24 */ /* 0x000fe2000f8e00ff */
[----:B------:R-:W-:Y:S01]  /*11d0*/  MOV R11, R25 ;  /* 0x00000019000b7202 */ /* 0x000fe20000000f00 */
[----:B------:R3:W-:Y:S01]  /*11e0*/  STL.64 [R1], R18 ;  /* 0x0000001201007387 */ /* 0x0007e20000100a00 */
[----:B------:R-:W-:Y:S01]  /*11f0*/  MOV R6, UR40 ;  /* 0x0000002800067c02 */ /* 0x000fe20008000f00 */
[----:B------:R-:W-:Y:S01]  /*1200*/  IMAD.U32 R10, RZ, RZ, UR4 ;  /* 0x00000004ff0a7e24 */ /* 0x000fe2000f8e00ff */
[----:B------:R-:W4:Y:S01]  /*1210*/  LDC.64 R8, c[0x4][R8] ;  /* 0x0100000008087b82 */ /* 0x000f220000000a00 */
[----:B------:R3:W-:Y:S03]  /*1220*/  STL.64 [R1+0x10], R16 ;  /* 0x0000101001007387 */ /* 0x0007e60000100a00 */
[----:B------:R-:W5:Y:S01]  /*1230*/  LDCU.64 UR4, c[0x4][0x20] ;  /* 0x01000400ff0477ac */ /* 0x000f620008000a00 */
[----:B------:R3:W-:Y:S04]  /*1240*/  STL.64 [R1+0x8], R10 ;  /* 0x0000080a01007387 */ /* 0x0007e80000100a00 */
[----:B------:R3:W-:Y:S04]  /*1250*/  STL.64 [R1+0x18], R22 ;  /* 0x0000181601007387 */ /* 0x0007e80000100a00 */
[----:B0-2---:R3:W-:Y:S01]  /*1260*/  STL.64 [R1+0x20], R26 ;  /* 0x0000201a01007387 */ /* 0x0057e20000100a00 */
[----:B-----5:R-:W-:-:S02]  /*1270*/  IMAD.U32 R4, RZ, RZ, UR4 ;  /* 0x00000004ff047e24 */ /* 0x020fc4000f8e00ff */
[----:B------:R-:W-:Y:S01]  /*1280*/  IMAD.U32 R5, RZ, RZ, UR5 ;  /* 0x00000005ff057e24 */ /* 0x000fe2000f8e00ff */
[----:B-1----:R3:W-:Y:S06]  /*1290*/  STL [R1+0x28], R0 ;  /* 0x0000280001007387 */ /* 0x0027ec0000100800 */
[----:B------:R-:W-:-:S07]  /*12a0*/  LEPC R20, `(.L_x_15) ;  /* 0x000000001014794e */ /* 0x000fce0000000000 */
[----:B---34-:R-:W-:Y:S05]  /*12b0*/  CALL.ABS.NOINC R8 ;  /* 0x0000000008007343 */ /* 0x018fea0003c00000 */
.L_x_15:
[----:B------:R-:W1:Y:S01]  /*12c0*/  LDS R0, [R2] ;  /* 0x0000000002007984 */ /* 0x000e620000000800 */
[----:B0-2---:R-:W-:-:S05]  /*12d0*/  IMAD.IADD R27, R26, 0x1, R27 ;  /* 0x000000011a1b7824 */ /* 0x005fca00078e021b */
[----:B-1----:R-:W-:-:S13]  /*12e0*/  ISETP.GE.AND P0, PT, R27, R0, PT ;  /* 0x000000001b00720c */ /* 0x002fda0003f06270 */
[----:B------:R1:W-:Y:S02]  /*12f0*/  @!P0 STS [R2], R27 ;  /* 0x0000001b02008388 */ /* 0x0003e40000000800 */
.L_x_14:
        /* <DEDUP_REMOVED lines=9> */
[----:B------:R2:W4:Y:S01]  /*1390*/  LDS R26, [R29+0x1008] ;  /* 0x001008001d1a7984 */ /* 0x0005220000000800 */
[----:B------:R-:W5:Y:S03]  /*13a0*/  LDCU UR4, c[0x0][0x3b4] ;  /* 0x00007680ff0477ac */ /* 0x000f660008000800 */
[----:B01-3--:R2:W0:Y:S01]  /*13b0*/  LDS R27, [R24+0x2100] ;  /* 0x00210000181b7984 */ /* 0x00b4220000000800 */
[----:B-----5:R-:W-:-:S09]  /*13c0*/  UISETP.NE.AND UP0, UPT, UR4, URZ, UPT ;  /* 0x000000ff0400728c */ /* 0x020fd2000bf05270 */
[----:B--2---:R-:W-:Y:S05]  /*13d0*/  BRA.U !UP0, `(.L_x_17) ;  /* 0x0000000108487547 */ /* 0x004fea000b800000 */
[----:B------:R-:W1:Y:S01]  /*13e0*/  LDS R0, [R2] ;  /* 0x0000000002007984 */ /* 0x000e620000000800 */
[----:B------:R-:W-:Y:S01]  /*13f0*/  UIADD3 UR4, UPT, UPT, UR39, 0x2, URZ ;  /* 0x0000000227047890 */ /* 0x000fe2000fffe0ff */
[----:B------:R-:W-:Y:S01]  /*1400*/  MOV R3, 0x0 ;  /* 0x0000000000037802 */ /* 0x000fe20000000f00 */
[----:B------:R-:W-:Y:S01]  /*1410*/  IMAD.U32 R6, RZ, RZ, UR40 ;  /* 0x00000028ff067e24 */ /* 0x000fe2000f8e00ff */
[----:B------:R2:W-:Y:S01]  /*1420*/  STL.64 [R1], R18 ;  /* 0x0000001201007387 */ /* 0x0005e20000100a00 */
[----:B------:R-:W-:Y:S01]  /*1430*/  MOV R7, UR41 ;  /* 0x0000002900077c02 */ /* 0x000fe20008000f00 */
[----:B------:R2:W3:Y:S01]  /*1440*/  LDC.64 R8, c[0x4][R3] ;  /* 0x0100000003087b82 */ /* 0x0004e20000000a00 */
[----:B------:R-:W-:Y:S01]  /*1450*/  MOV R24, UR4 ;  /* 0x0000000400187c02 */ /* 0x000fe20008000f00 */
[----:B------:R2:W-:Y:S04]  /*1460*/  STL.64 [R1+0x10], R16 ;  /* 0x0000101001007387 */ /* 0x0005e80000100a00 */
[----:B------:R2:W-:Y:S01]  /*1470*/  STL.64 [R1+0x8], R24 ;  /* 0x0000081801007387 */ /* 0x0005e20000100a00 */
[----:B------:R-:W5:Y:S03]  /*1480*/  LDCU.64 UR4, c[0x4][0x20] ;  /* 0x01000400ff0477ac */ /* 0x000f660008000a00 */
[----:B------:R2:W-:Y:S04]  /*1490*/  STL.64 [R1+0x18], R22 ;  /* 0x0000181601007387 */ /* 0x0005e80000100a00 */
[----:B0---4-:R2:W-:Y:S01]  /*14a0*/  STL.64 [R1+0x20], R26 ;  /* 0x0000201a01007387 */ /* 0x0115e20000100a00 */
[----:B-----5:R-:W-:-:S02]  /*14b0*/  IMAD.U32 R4, RZ, RZ, UR4 ;  /* 0x00000004ff047e24 */ /* 0x020fc4000f8e00ff */
[----:B------:R-:W-:Y:S01]  /*14c0*/  IMAD.U32 R5, RZ, RZ, UR5 ;  /* 0x00000005ff057e24 */ /* 0x000fe2000f8e00ff */
[----:B-1----:R2:W-:Y:S06]  /*14d0*/  STL [R1+0x28], R0 ;  /* 0x0000280001007387 */ /* 0x0025ec0000100800 */
[----:B------:R-:W-:-:S07]  /*14e0*/  LEPC R20, `(.L_x_17) ;  /* 0x000000001014794e */ /* 0x000fce0000000000 */
[----:B--23--:R-:W-:Y:S05]  /*14f0*/  CALL.ABS.NOINC R8 ;  /* 0x0000000008007343 */ /* 0x00cfea0003c00000 */
.L_x_17:
[----:B------:R-:W1:Y:S01]  /*1500*/  LDS R0, [R2] ;  /* 0x0000000002007984 */ /* 0x000e620000000800 */
[----:B0---4-:R-:W-:-:S05]  /*1510*/  IMAD.IADD R27, R26, 0x1, R27 ;  /* 0x000000011a1b7824 */ /* 0x011fca00078e021b */
[----:B-1----:R-:W-:-:S13]  /*1520*/  ISETP.GE.AND P0, PT, R27, R0, PT ;  /* 0x000000001b00720c */ /* 0x002fda0003f06270 */
[----:B------:R2:W-:Y:S02]  /*1530*/  @!P0 STS [R2], R27 ;  /* 0x0000001b02008388 */ /* 0x0005e40000000800 */
.L_x_16:
[----:B------:R-:W-:Y:S05]  /*1540*/  WARPSYNC.ALL ;  /* 0x0000000000007948 */ /* 0x000fea0003800000 */
[----:B------:R-:W-:Y:S06]  /*1550*/  BAR.SYNC.DEFER_BLOCKING 0x0 ;  /* 0x0000000000007b1d */ /* 0x000fec0000010000 */
.L_x_1:
[----:B------:R-:W-:-:S09]  /*1560*/  UISETP.NE.AND UP0, UPT, UR46, URZ, UPT ;  /* 0x000000ff2e00728c */ /* 0x000fd2000bf05270 */
[----:B------:R-:W-:Y:S05]  /*1570*/  BRA.U UP0, `(.L_x_18) ;  /* 0xffffffed00987547 */ /* 0x000fea000b83ffff */
.L_x_0:
[----:B------:R-:W-:-:S13]  /*1580*/  ISETP.NE.AND P0, PT, R28, RZ, PT ;  /* 0x000000ff1c00720c */ /* 0x000fda0003f05270 */
[----:B-1----:R-:W-:Y:S05]  /*1590*/  @!P0 EXIT ;  /* 0x000000000000894d */ /* 0x002fea0003800000 */
[----:B0-----:R-:W0:Y:S04]  /*15a0*/  LDS R3, [R2] ;  /* 0x0000000002037984 */ /* 0x001e280000000800 */
[----:B0-----:R-:W-:Y:S01]  /*15b0*/  STG.E desc[UR36][R32.64], R3 ;  /* 0x0000000320007986 */ /* 0x001fe2000c101924 */
[----:B------:R-:W-:Y:S05]  /*15c0*/  EXIT ;  /* 0x000000000000794d */ /* 0x000fea0003800000 */
.L_x_19:
[----:B------:R-:W-:-:S00]  /*15d0*/  BRA `(.L_x_19) ;  /* 0xfffffffc00fc7947 */ /* 0x000fc0000383ffff */
[----:B------:R-:W-:-:S00]  /*15e0*/  NOP ;  /* 0x0000000000007918 */ /* 0x000fc00000000000 */
        /* <DEDUP_REMOVED lines=9> */
.L_x_60:


//--------------------- .text._Z4testPimi         --------------------------
	.section	.text._Z4testPimi,"ax",@progbits
	.align	128
        .global         _Z4testPimi
        .type           _Z4testPimi,@function
        .size           _Z4testPimi,(.L_x_61 - _Z4testPimi)
        .other          _Z4testPimi,@"STO_CUDA_ENTRY STV_DEFAULT"
_Z4testPimi:
.text._Z4testPimi:
[----:B------:R-:W0:Y:S01]  /*0000*/  LDC R1, c[0x0][0x37c] ;  /* 0x0000df00ff017b82 */ /* 0x000e220000000800 */
[----:B------:R-:W-:Y:S01]  /*0010*/  MOV R0, 0x0 ;  /* 0x0000000000007802 */ /* 0x000fe20000000f00 */
[----:B------:R-:W1:Y:S01]  /*0020*/  LDCU UR4, c[0x0][0x2f8] ;  /* 0x00005f00ff0477ac */ /* 0x000e620008000800 */
[----:B0-----:R-:W-:Y:S01]  /*0030*/  VIADD R1, R1, 0xfffffff8 ;  /* 0xfffffff801017836 */ /* 0x001fe20000000000 */
[----:B------:R-:W-:-:S04]  /*0040*/  CS2R R6, SRZ ;  /* 0x0000000000067805 */ /* 0x000fc8000001ff00 */
[----:B------:R0:W2:Y:S01]  /*0050*/  LDC.64 R8, c[0x4][R0] ;  /* 0x0100000000087b82 */ /* 0x0000a20000000a00 */
[----:B------:R-:W3:Y:S01]  /*0060*/  LDCU.64 UR6, c[0x4][0x8] ;  /* 0x01000100ff0677ac */ /* 0x000ee20008000a00 */
[----:B------:R-:W4:Y:S01]  /*0070*/  LDCU UR5, c[0x0][0x2fc] ;  /* 0x00005f80ff0577ac */ /* 0x000f220008000800 */
[----:B-1----:R-:W-:Y:S01]  /*0080*/  IADD3 R22, P0, PT, R1, UR4, RZ ;  /* 0x0000000401167c10 */ /* 0x002fe2000ff1e0ff */
[----:B---3--:R-:W-:Y:S02]  /*0090*/  IMAD.U32 R4, RZ, RZ, UR6 ;  /* 0x00000006ff047e24 */ /* 0x008fe4000f8e00ff */
[----:B------:R-:W-:Y:S02]  /*00a0*/  IMAD.U32 R5, RZ, RZ, UR7 ;  /* 0x00000007ff057e24 */ /* 0x000fe4000f8e00ff */
[----:B0---4-:R-:W-:-:S08]  /*00b0*/  IMAD.X R2, RZ, RZ, UR5, P0 ;  /* 0x00000005ff027e24 */ /* 0x011fd000080e06ff */
[----:B------:R-:W-:-:S07]  /*00c0*/  LEPC R20, `(.L_x_20) ;  /* 0x000000001014794e */ /* 0x000fce0000000000 */
[----:B--2---:R-:W-:Y:S05]  /*00d0*/  CALL.ABS.NOINC R8 ;  /* 0x0000000008007343 */ /* 0x004fea0003c00000 */
.L_x_20:
[----:B------:R-:W0:Y:S02]  /*00e0*/  LDC R0, c[0x0][0x390] ;  /* 0x0000e400ff007b82 */ /* 0x000e240000000800 */
[----:B0-----:R-:W-:-:S13]  /*00f0*/  ISETP.GE.AND P0, PT, R0, 0x1, PT ;  /* 0x000000010000780c */ /* 0x001fda0003f06270 */
[----:B------:R-:W-:Y:S05]  /*0100*/  @!P0 EXIT ;  /* 0x000000000000894d */ /* 0x000fea0003800000 */
[----:B------:R-:W0:Y:S01]  /*0110*/  LDC.64 R28, c[0x0][0x358] ;  /* 0x0000d600ff1c7b82 */ /* 0x000e220000000a00 */
[----:B------:R-:W-:-:S07]  /*0120*/  IMAD.MOV.U32 R24, RZ, RZ, RZ ;  /* 0x000000ffff187224 */ /* 0x000fce00078e00ff */
.L_x_58:
[----:B------:R-:W1:Y:S01]  /*0130*/  LDCU UR4, c[0x0][0x390] ;  /* 0x00007200ff0477ac */ /* 0x000e620008000800 */
[----:B------:R-:W-:Y:S02]  /*0140*/  IMAD.MOV.U32 R18, RZ, RZ, R24 ;  /* 0x000000ffff127224 */ /* 0x000fe400078e0018 */
[----:B------:R-:W-:Y:S02]  /*0150*/  VIADD R24, R24, 0x1 ;  /* 0x0000000118187836 */ /* 0x000fe40000000000 */
[----:B------:R-:W-:Y:S01]  /*0160*/  IMAD.MOV.U32 R25, RZ, RZ, RZ ;  /* 0x000000ffff197224 */ /* 0x000fe200078e00ff */
[----:B-1----:R-:W-:Y:S02]  /*0170*/  UISETP.GE.U32.AND UP0, UPT, UR4, 0x10, UPT ;  /* 0x000000100400788c */ /* 0x002fe4000bf06070 */
[----:B------:R-:W-:-:S04]  /*0180*/  ISETP.NE.AND P0, PT, R24, UR4, PT ;  /* 0x0000000418007c0c */ /* 0x000fc8000bf05270 */
[----:B------:R-:W-:-:S03]  /*0190*/  P2R R27, PR, RZ, 0x1 ;  /* 0x00000001ff1b7803 */ /* 0x000fc60000000000 */
[----:B------:R-:W-:Y:S06]  /*01a0*/  BRA.U !UP0, `(.L_x_21) ;  /* 0x0000000d08607547 */ /* 0x000fec000b800000 */
[----:B------:R-:W1:Y:S01]  /*01b0*/  LDC.64 R4, c[0x0][0x380] ;  /* 0x0000e000ff047b82 */ /* 0x000e620000000a00 */
[----:B------:R-:W2:Y:S01]  /*01c0*/  LDCU UR4, c[0x0][0x390] ;  /* 0x00007200ff0477ac */ /* 0x000ea20008000800 */
[----:B------:R-:W-:Y:S01]  /*01d0*/  BSSY.RECONVERGENT B6, `(.L_x_22) ;  /* 0x00000d2000067945 */ /* 0x000fe20003800200 */
[----:B------:R-:W1:Y:S01]  /*01e0*/  LDCU.64 UR6, c[0x0][0x388] ;  /* 0x00007100ff0677ac */ /* 0x000e620008000a00 */
[----:B--2---:R-:W-:-:S04]  /*01f0*/  ULOP3.LUT UR4, UR4, 0x7ffffff0, URZ, 0xc0, !UPT ;  /* 0x7ffffff004047892 */ /* 0x004fc8000f8ec0ff */
[----:B------:R-:W-:Y:S01]  /*0200*/  UIADD3 UR4, UPT, UPT, -UR4, URZ, URZ ;  /* 0x000000ff04047290 */ /* 0x000fe2000fffe1ff */
[----:B-1----:R-:W-:-:S03]  /*0210*/  IMAD.WIDE.U32 R4, R18, UR6, R4 ;  /* 0x0000000612047c25 */ /* 0x002fc6000f8e0004 */
[----:B------:R-:W-:Y:S01]  /*0220*/  IADD3 R30, P0, PT, R4, 0x20, RZ ;  /* 0x00000020041e7810 */ /* 0x000fe20007f1e0ff */
[----:B------:R-:W-:Y:S02]  /*0230*/  IMAD R4, R18, UR7, R5 ;  /* 0x0000000712047c24 */ /* 0x000fe4000f8e0205 */
[----:B------:R-:W-:Y:S02]  /*0240*/  IMAD.U32 R16, RZ, RZ, UR4 ;  /* 0x00000004ff107e24 */ /* 0x000fe4000f8e00ff */
[----:B------:R-:W-:-:S08]  /*0250*/  IMAD.X R31, RZ, RZ, R4, P0 ;  /* 0x000000ffff1f7224 */ /* 0x000fd000000e0604 */
.L_x_39:
[----:B0-----:R-:W-:Y:S02]  /*0260*/  R2UR UR4, R28 ;  /* 0x000000001c0472ca */ /* 0x001fe400000e0000 */
[----:B------:R-:W-:-:S13]  /*0270*/  R2UR UR5, R29 ;  /* 0x000000001d0572ca */ /* 0x000fda00000e0000 */
[----:B------:R-:W2:Y:S01]  /*0280*/  LDG.E R0, desc[UR4][R30.64+-0x20] ;  /* 0xffffe0041e007981 */ /* 0x000ea2000c1e1900 */
[----:B------:R-:W-:Y:S01]  /*0290*/  MOV R8, 0x0 ;  /* 0x0000000000087802 */ /* 0x000fe20000000f00 */
[----:B------:R-:W0:Y:S01]  /*02a0*/  LDCU.64 UR4, c[0x4][0x10] ;  /* 0x01000200ff0477ac */ /* 0x000e220008000a00 */
[----:B------:R-:W-:Y:S01]  /*02b0*/  VIADD R16, R16, 0x10 ;  /* 0x0000001010107836 */ /* 0x000fe20000000000 */
[----:B------:R-:W-:Y:S01]  /*02c0*/  MOV R6, R22 ;  /* 0x0000001600067202 */ /* 0x000fe20000000f00 */
[----:B------:R-:W-:Y:S02]  /*02d0*/  IMAD.MOV.U32 R7, RZ, RZ, R2 ;  /* 0x000000ffff077224 */ /* 0x000fe400078e0002 */
[----:B------:R-:W1:Y:S01]  /*02e0*/  LDC.64 R8, c[0x4][R8] ;  /* 0x0100000008087b82 */ /* 0x000e620000000a00 */
[----:B------:R-:W-:-:S04]  /*02f0*/  ISETP.NE.AND P0, PT, R16, RZ, PT ;  /* 0x000000ff1000720c */ /* 0x000fc80003f05270 */
[----:B------:R-:W-:Y:S01]  /*0300*/  P2R R19, PR, RZ, 0x1 ;  /* 0x00000001ff137803 */ /* 0x000fe20000000000 */
[----:B0-----:R-:W-:Y:S02]  /*0310*/  IMAD.U32 R4, RZ, RZ, UR4 ;  /* 0x00000004ff047e24 */ /* 0x001fe4000f8e00ff */
[----:B------:R-:W-:Y:S01]  /*0320*/  IMAD.U32 R5, RZ, RZ, UR5 ;  /* 0x00000005ff057e24 */ /* 0x000fe2000f8e00ff */
[----:B-12---:R0:W-:Y:S06]  /*0330*/  STL [R1], R0 ;  /* 0x0000000001007387 */ /* 0x0061ec0000100800 */
[----:B------:R-:W-:-:S07]  /*0340*/  LEPC R20, `(.L_x_23) ;  /* 0x000000001014794e */ /* 0x000fce0000000000 */
[----:B0-----:R-:W-:Y:S05]  /*0350*/  CALL.ABS.NOINC R8 ;  /* 0x0000000008007343 */ /* 0x001fea0003c00000 */
.L_x_23:
[----:B------:R-:W-:Y:S02]  /*0360*/  R2UR UR4, R28 ;  /* 0x000000001c0472ca */ /* 0x000fe400000e0000 */
[----:B------:R-:W-:-:S13]  /*0370*/  R2UR UR5, R29 ;  /* 0x000000001d0572ca */ /* 0x000fda00000e0000 */
[----:B------:R-:W2:Y:S01]  /*0380*/  LDG.E R0, desc[UR4][R30.64+-0x1c] ;  /* 0xffffe4041e007981 */ /* 0x000ea2000c1e1900 */
[----:B------:R-:W-:Y:S01]  /*0390*/  MOV R17, 0x0 ;  /* 0x0000000000117802 */ /* 0x000fe20000000f00 */
[----:B------:R-:W0:Y:S01]  /*03a0*/  LDCU.64 UR4, c[0x4][0x10] ;  /* 0x01000200ff0477ac */ /* 0x000e220008000a00 */
[----:B------:R-:W-:Y:S02]  /*03b0*/  IMAD.MOV.U32 R6, RZ, RZ, R22 ;  /* 0x000000ffff067224 */ /* 0x000fe400078e0016 */
[----:B------:R1:W3:Y:S01]  /*03c0*/  LDC.64 R8, c[0x4][R17] ;  /* 0x0100000011087b82 */ /* 0x0002e20000000a00 */
[----:B------:R-:W-:Y:S02]  /*03d0*/  IMAD.MOV.U32 R7, RZ, RZ, R2 ;  /* 0x000000ffff077224 */ /* 0x000fe400078e0002 */
[----:B0-----:R-:W-:Y:S02]  /*03e0*/  IMAD.U32 R4, RZ, RZ, UR4 ;  /* 0x00000004ff047e24 */ /* 0x001fe4000f8e00ff */
[----:B------:R-:W-:Y:S01]  /*03f0*/  IMAD.U32 R5, RZ, RZ, UR5 ;  /* 0x00000005ff057e24 */ /* 0x000fe2000f8e00ff */
[----:B--23--:R1:W-:Y:S06]  /*0400*/  STL [R1], R0 ;  /* 0x0000000001007387 */ /* 0x00c3ec0000100800 */
[----:B------:R-:W-:-:S07]  /*0410*/  LEPC R20, `(.L_x_24) ;  /* 0x000000001014794e */ /* 0x000fce0000000000 */
[----:B-1----:R-:W-:Y:S05]  /*0420*/  CALL.ABS.NOINC R8 ;  /* 0x0000000008007343 */ /* 0x002fea0003c00000 */
.L_x_24:
[----:B------:R-:W-:Y:S02]  /*0430*/  R2UR UR4, R28 ;  /* 0x000000001c0472ca */ /* 0x000fe400000e0000 */
[----:B------:R-:W-:-:S13]  /*0440*/  R2UR UR5, R29 ;  /* 0x000000001d0572ca */ /* 0x000fda00000e0000 */
[----:B------:R-:W2:Y:S01]  /*0450*/  LDG.E R0, desc[UR4][R30.64+-0x18] ;  /* 0xffffe8041e007981 */ /* 0x000ea2000c1e1900 */
[----:B------:R0:W1:Y:S01]  /*0460*/  LDC.64 R8, c[0x4][R17] ;  /* 0x0100000011087b82 */ /* 0x0000620000000a00 */
[----:B------:R-:W3:Y:S01]  /*0470*/  LDCU.64 UR4, c[0x4][0x10] ;  /* 0x01000200ff0477ac */ /* 0x000ee20008000a00 */
[----:B------:R-:W-:Y:S02]  /*0480*/  IMAD.MOV.U32 R6, RZ, RZ, R22 ;  /* 0x000000ffff067224 */ /* 0x000fe400078e0016 */
[----:B------:R-:W-:Y:S02]  /*0490*/  IMAD.MOV.U32 R7, RZ, RZ, R2 ;  /* 0x000000ffff077224 */ /* 0x000fe400078e0002 */
[----:B---3--:R-:W-:Y:S02]  /*04a0*/  IMAD.U32 R4, RZ, RZ, UR4 ;  /* 0x00000004ff047e24 */ /* 0x008fe4000f8e00ff */
[----:B------:R-:W-:Y:S01]  /*04b0*/  IMAD.U32 R5, RZ, RZ, UR5 ;  /* 0x00000005ff057e24 */ /* 0x000fe2000f8e00ff */
[----:B-12---:R0:W-:Y:S06]  /*04c0*/  STL [R1], R0 ;  /* 0x0000000001007387 */ /* 0x0061ec0000100800 */
[----:B------:R-:W-:-:S07]  /*04d0*/  LEPC R20, `(.L_x_25) ;  /* 0x000000001014794e */ /* 0x000fce0000000000 */
[----:B0-----:R-:W-:Y:S05]  /*04e0*/  CALL.ABS.NOINC R8 ;  /* 0x0000000008007343 */ /* 0x001fea0003c00000 */
.L_x_25:
[----:B------:R-:W-:Y:S02]  /*04f0*/  R2UR UR4, R28 ;  /* 0x000000001c0472ca */ /* 0x000fe400000e0000 */
[----:B------:R-:W-:-:S13]  /*0500*/  R2UR UR5, R29 ;  /* 0x000000001d0572ca */ /* 0x000fda00000e0000 */
[----:B------:R-:W2:Y:S01]  /*0510*/  LDG.E R0, desc[UR4][R30.64+-0x14] ;  /* 0xffffec041e007981 */ /* 0x000ea2000c1e1900 */
[----:B------:R0:W1:Y:S01]  /*0520*/  LDC.64 R8, c[0x4][R17] ;  /* 0x0100000011087b82 */ /* 0x0000620000000a00 */
[----:B------:R-:W3:Y:S01]  /*0530*/  LDCU.64 UR4, c[0x4][0x10] ;  /* 0x01000200ff0477ac */ /* 0x000ee20008000a00 */
[----:B------:R-:W-:Y:S01]  /*0540*/  MOV R6, R22 ;  /* 0x0000001600067202 */ /* 0x000fe20000000f00 */
[----:B------:R-:W-:Y:S02]  /*0550*/  IMAD.MOV.U32 R7, RZ, RZ, R2 ;  /* 0x000000ffff077224 */ /* 0x000fe400078e0002 */
[----:B---3--:R-:W-:Y:S02]  /*0560*/  IMAD.U32 R4, RZ, RZ, UR4 ;  /* 0x00000004ff047e24 */ /* 0x008fe4000f8e00ff */
[----:B------:R-:W-:Y:S01]  /*0570*/  IMAD.U32 R5, RZ, RZ, UR5 ;  /* 0x00000005ff057e24 */ /* 0x000fe2000f8e00ff */
[----:B-12---:R0:W-:Y:S06]  /*0580*/  STL [R1], R0 ;  /* 0x0000000001007387 */ /* 0x0061ec0000100800 */
[----:B------:R-:W-:-:S07]  /*0590*/  LEPC R20, `(.L_x_26) ;  /* 0x000000001014794e */ /* 0x000fce0000000000 */
[----:B0-----:R-:W-:Y:S05]  /*05a0*/  CALL.ABS.NOINC R8 ;  /* 0x0000000008007343 */ /* 0x001fea0003c00000 */
.L_x_26:
        /* <DEDUP_REMOVED lines=12> */
.L_x_27:
        /* <DEDUP_REMOVED lines=12> */
.L_x_28:
        /* <DEDUP_REMOVED lines=12> */
.L_x_29:
        /* <DEDUP_REMOVED lines=12> */
.L_x_30:
        /* <DEDUP_REMOVED lines=12> */
.L_x_31:
        /* <DEDUP_REMOVED lines=12> */
.L_x_32:
        /* <DEDUP_REMOVED lines=12> */
.L_x_33:
        /* <DEDUP_REMOVED lines=12> */
.L_x_34:
        /* <DEDUP_REMOVED lines=12> */
.L_x_35:
        /* <DEDUP_REMOVED lines=12> */
.L_x_36:
        /* <DEDUP_REMOVED lines=12> */
.L_x_37:
        /* <DEDUP_REMOVED lines=12> */
.L_x_38:
[----:B------:R-:W-:Y:S02]  /*0eb0*/  ISETP.NE.AND P6, PT, R19, RZ, PT ;  /* 0x000000ff1300720c */ /* 0x000fe40003fc5270 */
[----:B------:R-:W-:-:S05]  /*0ec0*/  IADD3 R30, P0, PT, R30, 0x40, RZ ;  /* 0x000000401e1e7810 */ /* 0x000fca0007f1e0ff */
[----:B------:R-:W-:-:S06]  /*0ed0*/  IMAD.X R31, RZ, RZ, R31, P0 ;  /* 0x000000ffff1f7224 */ /* 0x000fcc00000e061f */
[----:B------:R-:W-:Y:S05]  /*0ee0*/  @P6 BRA `(.L_x_39) ;  /* 0xfffffff000dc6947 */ /* 0x000fea000383ffff */
[----:B------:R-:W-:Y:S05]  /*0ef0*/  BSYNC.RECONVERGENT B6 ;  /* 0x0000000000067941 */ /* 0x000fea0003800200 */
.L_x_22:
[----:B------:R-:W0:Y:S02]  /*0f00*/  LDCU UR4, c[0x0][0x390] ;  /* 0x00007200ff0477ac */ /* 0x000e240008000800 */
[----:B0-----:R-:W-:-:S06]  /*0f10*/  ULOP3.LUT UR4, UR4, 0x7ffffff0, URZ, 0xc0, !UPT ;  /* 0x7ffffff004047892 */ /* 0x001fcc000f8ec0ff */
[----:B------:R-:W-:-:S07]  /*0f20*/  IMAD.U32 R25, RZ, RZ, UR4 ;  /* 0x00000004ff197e24 */ /* 0x000fce000f8e00ff */
.L_x_21:
[----:B------:R-:W1:Y:S02]  /*0f30*/  LDC R26, c[0x0][0x390] ;  /* 0x0000e400ff1a7b82 */ /* 0x000e640000000800 */
[----:B-1----:R-:W-:-:S04]  /*0f40*/  LOP3.LUT R0, R26, 0xf, RZ, 0xc0, !PT ;  /* 0x0000000f1a007812 */ /* 0x002fc800078ec0ff */
[----:B------:R-:W-:-:S13]  /*0f50*/  ISETP.NE.AND P0, PT, R0, RZ, PT ;  /* 0x000000ff0000720c */ /* 0x000fda0003f05270 */
[----:B------:R-:W-:Y:S05]  /*0f60*/  @!P0 BRA `(.L_x_40) ;  /* 0x0000000c00608947 */ /* 0x000fea0003800000 */
[----:B------:R-:W1:Y:S01]  /*0f70*/  LDC.64 R4, c[0x0][0x380] ;  /* 0x0000e000ff047b82 */ /* 0x000e620000000a00 */
[----:B------:R-:W1:Y:S01]  /*0f80*/  LDCU.64 UR4, c[0x0][0x388] ;  /* 0x00007100ff0477ac */ /* 0x000e620008000a00 */
[----:B------:R-:W-:-:S05]  /*0f90*/  VIADD R0, R0, 0xffffffff ;  /* 0xffffffff00007836 */ /* 0x000fca0000000000 */
[----:B------:R-:W-:Y:S01]  /*0fa0*/  ISETP.GE.U32.AND P0, PT, R0, 0x7, PT ;  /* 0x000000070000780c */ /* 0x000fe20003f06070 */
[----:B-1----:R-:W-:-:S04]  /*0fb0*/  IMAD.WIDE.U32 R4, R18, UR4, R4 ;  /* 0x0000000412047c25 */ /* 0x002fc8000f8e0004 */
[----:B------:R-:W-:Y:S02]  /*0fc0*/  IMAD R19, R18, UR5, R5 ;  /* 0x0000000512137c24 */ /* 0x000fe4000f8e0205 */
[----:B------:R-:W-:-:S06]  /*0fd0*/  IMAD.MOV.U32 R18, RZ, RZ, R4 ;  /* 0x000000ffff127224 */ /* 0x000fcc00078e0004 */
[----:B------:R-:W-:Y:S05]  /*0fe0*/  @!P0 BRA `(.L_x_41) ;  /* 0x0000000400908947 */ /* 0x000fea0003800000 */
[----:B0-----:R-:W-:Y:S01]  /*0ff0*/  R2UR UR4, R28 ;  /* 0x000000001c0472ca */ /* 0x001fe200000e0000 */
[----:B------:R-:W-:Y:S01]  /*1000*/  IMAD.WIDE.U32 R30, R25, 0x4, R18 ;  /* 0x00000004191e7825 */ /* 0x000fe200078e0012 */
[----:B------:R-:W-:-:S13]  /*1010*/  R2UR UR5, R29 ;  /* 0x000000001d0572ca */ /* 0x000fda00000e0000 */
[----:B------:R-:W2:Y:S01]  /*1020*/  LDG.E R0, desc[UR4][R30.64] ;  /* 0x000000041e007981 */ /* 0x000ea2000c1e1900 */
[----:B------:R-:W-:Y:S01]  /*1030*/  MOV R8, 0x0 ;  /* 0x0000000000087802 */ /* 0x000fe20000000f00 */
[----:B------:R-:W0:Y:S01]  /*1040*/  LDCU.64 UR4, c[0x4][0x10] ;  /* 0x01000200ff0477ac */ /* 0x000e220008000a00 */
[----:B------:R-:W-:Y:S02]  /*1050*/  IMAD.MOV.U32 R6, RZ, RZ, R22 ;  /* 0x000000ffff067224 */ /* 0x000fe400078e0016 */
[----:B------:R-:W-:Y:S02]  /*1060*/  IMAD.MOV.U32 R7, RZ, RZ, R2 ;  /* 0x000000ffff077224 */ /* 0x000fe400078e0002 */
[----:B------:R-:W1:Y:S01]  /*1070*/  LDC.64 R8, c[0x4][R8] ;  /* 0x0100000008087b82 */ /* 0x000e620000000a00 */
[----:B0-----:R-:W-:Y:S02]  /*1080*/  IMAD.U32 R4, RZ, RZ, UR4 ;  /* 0x00000004ff047e24 */ /* 0x001fe4000f8e00ff */
[----:B------:R-:W-:Y:S01]  /*1090*/  IMAD.U32 R5, RZ, RZ, UR5 ;  /* 0x00000005ff057e24 */ /* 0x000fe2000f8e00ff */
[----:B-12---:R0:W-:Y:S06]  /*10a0*/  STL [R1], R0 ;  /* 0x0000000001007387 */ /* 0x0061ec0000100800 */
[----:B------:R-:W-:-:S07]  /*10b0*/  LEPC R20, `(.L_x_42) ;  /* 0x000000001014794e */ /* 0x000fce0000000000 */
[----:B0-----:R-:W-:Y:S05]  /*10c0*/  CALL.ABS.NOINC R8 ;  /* 0x0000000008007343 */ /* 0x001fea0003c00000 */
.L_x_42:
[----:B------:R-:W-:Y:S02]  /*10d0*/  R2UR UR4, R28 ;  /* 0x000000001c0472ca */ /* 0x000fe400000e0000 */
[----:B------:R-:W-:-:S13]  /*10e0*/  R2UR UR5, R29 ;  /* 0x000000001d0572ca */ /* 0x000fda00000e0000 */
[----:B------:R-:W2:Y:S01]  /*10f0*/  LDG.E R0, desc[UR4][R30.64+0x4] ;  /* 0x000004041e007981 */ /* 0x000ea2000c1e1900 */
[----:B------:R-:W-:Y:S01]  /*1100*/  MOV R16, 0x0 ;  /* 0x0000000000107802 */ /* 0x000fe20000000f00 */
[----:B------:R-:W0:Y:S01]  /*1110*/  LDCU.64 UR4, c[0x4][0x10] ;  /* 0x01000200ff0477ac */ /* 0x000e220008000a00 */
[----:B------:R-:W-:Y:S01]  /*1120*/  MOV R6, R22 ;  /* 0x0000001600067202 */ /* 0x000fe20000000f00 */
[----:B------:R-:W-:Y:S01]  /*1130*/  IMAD.MOV.U32 R7, RZ, RZ, R2 ;  /* 0x000000ffff077224 */ /* 0x000fe200078e0002 */
[----:B------:R1:W3:Y:S01]  /*1140*/  LDC.64 R8, c[0x4][R16] ;  /* 0x0100000010087b82 */ /* 0x0002e20000000a00 */
[----:B0-----:R-:W-:Y:S02]  /*1150*/  IMAD.U32 R4, RZ, RZ, UR4 ;  /* 0x00000004ff047e24 */ /* 0x001fe4000f8e00ff */
[----:B------:R-:W-:Y:S01]  /*1160*/  IMAD.U32 R5, RZ, RZ, UR5 ;  /* 0x00000005ff057e24 */ /* 0x000fe2000f8e00ff */
[----:B--23--:R1:W-:Y:S06]  /*1170*/  STL [R1], R0 ;  /* 0x0000000001007387 */ /* 0x00c3ec0000100800 */
[----:B------:R-:W-:-:S07]  /*1180*/  LEPC R20, `(.L_x_43) ;  /* 0x000000001014794e */ /* 0x000fce0000000000 */
[----:B-1----:R-:W-:Y:S05]  /*1190*/  CALL.ABS.NOINC R8 ;  /* 0x0000000008007343 */ /* 0x002fea0003c00000 */
.L_x_43:
        /* <DEDUP_REMOVED lines=12> */
.L_x_44:
        /* <DEDUP_REMOVED lines=12> */
.L_x_45:
        /* <DEDUP_REMOVED lines=12> */
.L_x_46:
        /* <DEDUP_REMOVED lines=12> */
.L_x_47:
        /* <DEDUP_REMOVED lines=12> */
.L_x_48:
[----:B------:R-:W-:Y:S02]  /*1560*/  R2UR UR4, R28 ;  /* 0x000000001c0472ca */ /* 0x000fe400000e0000 */
[----:B------:R-:W-:-:S13]  /*1570*/  R2UR UR5, R29 ;  /* 0x000000001d0572ca */ /* 0x000fda00000e0000 */
[----:B------:R-:W2:Y:S01]  /*1580*/  LDG.E R30, desc[UR4][R30.64+0x1c] ;  /* 0x00001c041e1e7981 */ /* 0x000ea2000c1e1900 */
[----:B------:R-:W0:Y:S01]  /*1590*/  LDC.64 R16, c[0x4][R16] ;  /* 0x0100000010107b82 */ /* 0x000e220000000a00 */
[----:B------:R-:W1:Y:S01]  /*15a0*/  LDCU.64 UR4, c[0x4][0x10] ;  /* 0x01000200ff0477ac */ /* 0x000e620008000a00 */
[----:B------:R-:W-:Y:S01]  /*15b0*/  MOV R6, R22 ;  /* 0x0000001600067202 */ /* 0x000fe20000000f00 */
[----:B------:R-:W-:Y:S02]  /*15c0*/  IMAD.MOV.U32 R7, RZ, RZ, R2 ;  /* 0x000000ffff077224 */ /* 0x000fe400078e0002 */
[----:B-1----:R-:W-:Y:S02]  /*15d0*/  IMAD.U32 R4, RZ, RZ, UR4 ;  /* 0x00000004ff047e24 */ /* 0x002fe4000f8e00ff */
[----:B------:R-:W-:Y:S01]  /*15e0*/  IMAD.U32 R5, RZ, RZ, UR5 ;  /* 0x00000005ff057e24 */ /* 0x000fe2000f8e00ff */
[----:B0-2---:R1:W-:Y:S06]  /*15f0*/  STL [R1], R30 ;  /* 0x0000001e01007387 */ /* 0x0053ec0000100800 */
[----:B------:R-:W-:-:S07]  /*1600*/  LEPC R20, `(.L_x_49) ;  /* 0x000000001014794e */ /* 0x000fce0000000000 */
[----:B-1----:R-:W-:Y:S05]  /*1610*/  CALL.ABS.NOINC R16 ;  /* 0x0000000010007343 */ /* 0x002fea0003c00000 */
.L_x_49:
[----:B------:R-:W-:-:S07]  /*1620*/  VIADD R25, R25, 0x8 ;  /* 0x0000000819197836 */ /* 0x000fce0000000000 */
.L_x_41:
[----:B------:R-:W-:-:S04]  /*1630*/  LOP3.LUT R0, R26, 0x7, RZ, 0xc0, !PT ;  /* 0x000000071a007812 */ /* 0x000fc800078ec0ff */
[----:B------:R-:W-:-:S13]  /*1640*/  ISETP.NE.AND P0, PT, R0, RZ, PT ;  /* 0x000000ff0000720c */ /* 0x000fda0003f05270 */
[----:B------:R-:W-:Y:S05]  /*1650*/  @!P0 BRA `(.L_x_40) ;  /* 0x0000000400a48947 */ /* 0x000fea0003800000 */
[----:B------:R-:W-:-:S05]  /*1660*/  VIADD R0, R0, 0xffffffff ;  /* 0xffffffff00007836 */ /* 0x000fca0000000000 */
[----:B------:R-:W-:-:S13]  /*1670*/  ISETP.GE.U32.AND P0, PT, R0, 0x3, PT ;  /* 0x000000030000780c */ /* 0x000fda0003f06070 */
        /* <DEDUP_REMOVED lines=15> */
.L_x_51:
        /* <DEDUP_REMOVED lines=13> */
.L_x_52:
[----:B------:R-:W-:Y:S02]  /*1840*/  R2UR UR4, R28 ;  /* 0x000000001c0472ca */ /* 0x000fe400000e0000 */
[----:B------:R-:W-:-:S13]  /*1850*/  R2UR UR5, R29 ;  /* 0x000000001d0572ca */ /* 0x000fda00000e0000 */
[----:B------:R-:W2:Y:S01]  /*1860*/  LDG.E R0, desc[UR4][R16.64+0x8] ;  /* 0x0000080410007981 */ /* 0x000ea2000c1e1900 */
[----:B------:R0:W1:Y:S01]  /*1870*/  LDC.64 R8, c[0x4][R23] ;  /* 0x0100000017087b82 */ /* 0x0000620000000a00 */
[----:B------:R-:W3:Y:S01]  /*1880*/  LDCU.64 UR4, c[0x4][0x10] ;  /* 0x01000200ff0477ac */ /* 0x000ee20008000a00 */
[----:B------:R-:W-:Y:S02]  /*1890*/  IMAD.MOV.U32 R6, RZ, RZ, R22 ;  /* 0x000000ffff067224 */ /* 0x000fe400078e0016 */
[----:B------:R-:W-:Y:S01]  /*18a0*/  IMAD.MOV.U32 R7, RZ, RZ, R2 ;  /* 0x000000ffff077224 */ /* 0x000fe200078e0002 */
[----:B---3--:R-:W-:Y:S01]  /*18b0*/  MOV R4, UR4 ;  /* 0x0000000400047c02 */ /* 0x008fe20008000f00 */
[----:B------:R-:W-:Y:S01]  /*18c0*/  IMAD.U32 R5, RZ, RZ, UR5 ;  /* 0x00000005ff057e24 */ /* 0x000fe2000f8e00ff */
[----:B-12---:R0:W-:Y:S06]  /*18d0*/  STL [R1], R0 ;  /* 0x0000000001007387 */ /* 0x0061ec0000100800 */
[----:B------:R-:W-:-:S07]  /*18e0*/  LEPC R20, `(.L_x_53) ;  /* 0x000000001014794e */ /* 0x000fce0000000000 */
[----:B0-----:R-:W-:Y:S05]  /*18f0*/  CALL.ABS.NOINC R8 ;  /* 0x0000000008007343 */ /* 0x001fea0003c00000 */
.L_x_53:
        /* <DEDUP_REMOVED lines=12> */
.L_x_54:
[----:B------:R-:W-:-:S07]  /*19c0*/  VIADD R25, R25, 0x4 ;  /* 0x0000000419197836 */ /* 0x000fce0000000000 */
.L_x_50:
[----:B------:R-:W-:-:S04]  /*19d0*/  LOP3.LUT R26, R26, 0x3, RZ, 0xc0, !PT ;  /* 0x000000031a1a7812 */ /* 0x000fc800078ec0ff */
[----:B------:R-:W-:-:S13]  /*19e0*/  ISETP.NE.AND P0, PT, R26, RZ, PT ;  /* 0x000000ff1a00720c */ /* 0x000fda0003f05270 */
[----:B------:R-:W-:Y:S05]  /*19f0*/  @!P0 BRA `(.L_x_40) ;  /* 0x0000000000bc8947 */ /* 0x000fea0003800000 */
[----:B0-----:R-:W-:Y:S01]  /*1a00*/  R2UR UR4, R28 ;  /* 0x000000001c0472ca */ /* 0x001fe200000e0000 */
[----:B------:R-:W-:Y:S01]  /*1a10*/  IMAD.WIDE.U32 R18, R25, 0x4, R18 ;  /* 0x0000000419127825 */ /* 0x000fe200078e0012 */
[----:B------:R-:W-:-:S13]  /*1a20*/  R2UR UR5, R29 ;  /* 0x000000001d0572ca */ /* 0x000fda00000e0000 */
[----:B------:R-:W2:Y:S01]  /*1a30*/  LDG.E R0, desc[UR4][R18.64] ;  /* 0x0000000412007981 */ /* 0x000ea2000c1e1900 */
[----:B------:R-:W-:Y:S01]  /*1a40*/  MOV R8, 0x0 ;  /* 0x0000000000087802 */ /* 0x000fe20000000f00 */
[----:B------:R-:W0:Y:S01]  /*1a50*/  LDCU.64 UR4, c[0x4][0x10] ;  /* 0x01000200ff0477ac */ /* 0x000e220008000a00 */
[----:B------:R-:W-:Y:S01]  /*1a60*/  ISETP.NE.AND P0, PT, R26, 0x1, PT ;  /* 0x000000011a00780c */ /* 0x000fe20003f05270 */
[----:B------:R-:W-:Y:S01]  /*1a70*/  IMAD.MOV.U32 R6, RZ, RZ, R22 ;  /* 0x000000ffff067224 */ /* 0x000fe200078e0016 */
[----:B------:R-:W-:Y:S02]  /*1a80*/  MOV R7, R2 ;  /* 0x0000000200077202 */ /* 0x000fe40000000f00 */
[----:B------:R-:W1:Y:S01]  /*1a90*/  LDC.64 R8, c[0x4][R8] ;  /* 0x0100000008087b82 */ /* 0x000e620000000a00 */
[----:B0-----:R-:W-:Y:S02]  /*1aa0*/  IMAD.U32 R4, RZ, RZ, UR4 ;  /* 0x00000004ff047e24 */ /* 0x001fe4000f8e00ff */
[----:B------:R-:W-:Y:S01]  /*1ab0*/  IMAD.U32 R5, RZ, RZ, UR5 ;  /* 0x00000005ff057e24 */ /* 0x000fe2000f8e00ff */
[----:B--2---:R0:W-:Y:S02]  /*1ac0*/  STL [R1], R0 ;  /* 0x0000000001007387 */ /* 0x0041e40000100800 */
[----:B01----:R-:W-:-:S07]  /*1ad0*/  P2R R0, PR, RZ, 0x1 ;  /* 0x00000001ff007803 */ /* 0x003fce0000000000 */
[----:B------:R-:W-:-:S07]  /*1ae0*/  LEPC R20, `(.L_x_55) ;  /* 0x000000001014794e */ /* 0x000fce0000000000 */
[----:B------:R-:W-:Y:S05]  /*1af0*/  CALL.ABS.NOINC R8 ;  /* 0x0000000008007343 */ /* 0x000fea0003c00000 */
.L_x_55:
[----:B------:R-:W-:-:S13]  /*1b00*/  ISETP.NE.AND P6, PT, R26, 0x1, PT ;  /* 0x000000011a00780c */ /* 0x000fda0003fc5270 */
[----:B------:R-:W-:Y:S05]  /*1b10*/  @!P6 BRA `(.L_x_40) ;  /* 0x000000000074e947 */ /* 0x000fea0003800000 */
[----:B------:R-:W-:Y:S02]  /*1b20*/  R2UR UR4, R28 ;  /* 0x000000001c0472ca */ /* 0x000fe400000e0000 */
[----:B------:R-:W-:-:S13]  /*1b30*/  R2UR UR5, R29 ;  /* 0x000000001d0572ca */ /* 0x000fda00000e0000 */
[----:B------:R-:W2:Y:S01]  /*1b40*/  LDG.E R0, desc[UR4][R18.64+0x4] ;  /* 0x0000040412007981 */ /* 0x000ea2000c1e1900 */
[----:B------:R-:W-:Y:S01]  /*1b50*/  MOV R16, 0x0 ;  /* 0x0000000000107802 */ /* 0x000fe20000000f00 */
[----:B------:R-:W0:Y:S01]  /*1b60*/  LDCU.64 UR4, c[0x4][0x10] ;  /* 0x01000200ff0477ac */ /* 0x000e220008000a00 */
[----:B------:R-:W-:Y:S01]  /*1b70*/  ISETP.NE.AND P0, PT, R26, 0x2, PT ;  /* 0x000000021a00780c */ /* 0x000fe20003f05270 */
[----:B------:R-:W-:Y:S01]  /*1b80*/  IMAD.MOV.U32 R6, RZ, RZ, R22 ;  /* 0x000000ffff067224 */ /* 0x000fe200078e0016 */
[----:B------:R1:W3:Y:S01]  /*1b90*/  LDC.64 R8, c[0x4][R16] ;  /* 0x0100000010087b82 */ /* 0x0002e20000000a00 */
[----:B------:R-:W-:Y:S02]  /*1ba0*/  IMAD.MOV.U32 R7, RZ, RZ, R2 ;  /* 0x000000ffff077224 */ /* 0x000fe400078e0002 */
[----:B0-----:R-:W-:Y:S02]  /*1bb0*/  IMAD.U32 R4, RZ, RZ, UR4 ;  /* 0x00000004ff047e24 */ /* 0x001fe4000f8e00ff */
[----:B------:R-:W-:Y:S01]  /*1bc0*/  IMAD.U32 R5, RZ, RZ, UR5 ;  /* 0x00000005ff057e24 */ /* 0x000fe2000f8e00ff */
[----:B--2---:R0:W-:Y:S02]  /*1bd0*/  STL [R1], R0 ;  /* 0x0000000001007387 */ /* 0x0041e40000100800 */
[----:B01-3--:R-:W-:-:S07]  /*1be0*/  P2R R0, PR, RZ, 0x1 ;  /* 0x00000001ff007803 */ /* 0x00bfce0000000000 */
[----:B------:R-:W-:-:S07]  /*1bf0*/  LEPC R20, `(.L_x_56) ;  /* 0x000000001014794e */ /* 0x000fce0000000000 */
[----:B------:R-:W-:Y:S05]  /*1c00*/  CALL.ABS.NOINC R8 ;  /* 0x0000000008007343 */ /* 0x000fea0003c00000 */
.L_x_56:
[----:B------:R-:W-:-:S13]  /*1c10*/  ISETP.NE.AND P6, PT, R26, 0x2, PT ;  /* 0x000000021a00780c */ /* 0x000fda0003fc5270 */
[----:B------:R-:W-:Y:S05]  /*1c20*/  @!P6 BRA `(.L_x_40) ;  /* 0x000000000030e947 */ /* 0x000fea0003800000 */
[----:B------:R-:W-:Y:S02]  /*1c30*/  R2UR UR4, R28 ;  /* 0x000000001c0472ca */ /* 0x000fe400000e0000 */
[----:B------:R-:W-:-:S13]  /*1c40*/  R2UR UR5, R29 ;  /* 0x000000001d0572ca */ /* 0x000fda00000e0000 */
[----:B------:R-:W2:Y:S01]  /*1c50*/  LDG.E R18, desc[UR4][R18.64+0x8] ;  /* 0x0000080412127981 */ /* 0x000ea2000c1e1900 */
[----:B------:R-:W0:Y:S01]  /*1c60*/  LDC.64 R16, c[0x4][R16] ;  /* 0x0100000010107b82 */ /* 0x000e220000000a00 */
[----:B------:R-:W1:Y:S01]  /*1c70*/  LDCU.64 UR4, c[0x4][0x10] ;  /* 0x01000200ff0477ac */ /* 0x000e620008000a00 */
[----:B------:R-:W-:Y:S02]  /*1c80*/  IMAD.MOV.U32 R6, RZ, RZ, R22 ;  /* 0x000000ffff067224 */ /* 0x000fe400078e0016 */
[----:B------:R-:W-:Y:S02]  /*1c90*/  IMAD.MOV.U32 R7, RZ, RZ, R2 ;  /* 0x000000ffff077224 */ /* 0x000fe400078e0002 */
[----:B-1----:R-:W-:Y:S02]  /*1ca0*/  IMAD.U32 R4, RZ, RZ, UR4 ;  /* 0x00000004ff047e24 */ /* 0x002fe4000f8e00ff */
[----:B------:R-:W-:Y:S01]  /*1cb0*/  IMAD.U32 R5, RZ, RZ, UR5 ;  /* 0x00000005ff057e24 */ /* 0x000fe2000f8e00ff */
[----:B0-2---:R1:W-:Y:S06]  /*1cc0*/  STL [R1], R18 ;  /* 0x0000001201007387 */ /* 0x0053ec0000100800 */
[----:B------:R-:W-:-:S07]  /*1cd0*/  LEPC R20, `(.L_x_40) ;  /* 0x000000001014794e */ /* 0x000fce0000000000 */
[----:B-1----:R-:W-:Y:S05]  /*1ce0*/  CALL.ABS.NOINC R16 ;  /* 0x0000000010007343 */ /* 0x002fea0003c00000 */
.L_x_40:
[----:B------:R-:W-:Y:S01]  /*1cf0*/  MOV R0, 0x0 ;  /* 0x0000000000007802 */ /* 0x000fe20000000f00 */
[----:B------:R-:W1:Y:S01]  /*1d00*/  LDCU.64 UR4, c[0x4][0x18] ;  /* 0x01000300ff0477ac */ /* 0x000e620008000a00 */
[----:B------:R-:W-:Y:S02]  /*1d10*/  CS2R R6, SRZ ;  /* 0x0000000000067805 */ /* 0x000fe4000001ff00 */
[----:B------:R2:W3:Y:S01]  /*1d20*/  LDC.64 R8, c[0x4][R0] ;  /* 0x0100000000087b82 */ /* 0x0004e20000000a00 */
[----:B-1----:R-:W-:Y:S02]  /*1d30*/  IMAD.U32 R4, RZ, RZ, UR4 ;  /* 0x00000004ff047e24 */ /* 0x002fe4000f8e00ff */
[----:B--2---:R-:W-:-:S07]  /*1d40*/  IMAD.U32 R5, RZ, RZ, UR5 ;  /* 0x00000005ff057e24 */ /* 0x004fce000f8e00ff */
[----:B------:R-:W-:-:S07]  /*1d50*/  LEPC R20, `(.L_x_57) ;  /* 0x000000001014794e */ /* 0x000fce0000000000 */
[----:B0--3--:R-:W-:Y:S05]  /*1d60*/  CALL.ABS.NOINC R8 ;  /* 0x0000000008007343 */ /* 0x009fea0003c00000 */
.L_x_57:
[----:B------:R-:W-:-:S13]  /*1d70*/  ISETP.NE.AND P6, PT, R27, RZ, PT ;  /* 0x000000ff1b00720c */ /* 0x000fda0003fc5270 */
[----:B------:R-:W-:Y:S05]  /*1d80*/  @P6 BRA `(.L_x_58) ;  /* 0xffffffe000e86947 */ /* 0x000fea000383ffff */
[----:B------:R-:W-:Y:S05]  /*1d90*/  EXIT ;  /* 0x000000000000794d */ /* 0x000fea0003800000 */
.L_x_59:
        /* <DEDUP_REMOVED lines=14> */
.L_x_61:


//--------------------- .nv.global.init           --------------------------
	.section	.nv.global.init,"aw",@progbits
.nv.global.init:
	.type		$str$2,@object
	.size		$str$2,($str$1 - $str$2)
$str$2:
        /*0000*/ 	.byte	0x0a, 0x00
	.type		$str$1,@object
	.size		$str$1,($str - $str$1)
$str$1:
        /*0002*/ 	.byte	0x25, 0x64, 0x20, 0x00
	.type		$str,@object
	.size		$str,($str$3 - $str)
$str:
        /*0006*/ 	.byte	0x0a, 0x64, 0x65, 0x76, 0x69, 0x63, 0x65, 0x3a, 0x0a, 0x00
	.type		$str$3,@object
	.size		$str$3,(.L_3 - $str$3)
$str$3:
        /*0010*/ 	.byte	0x5b, 0x25, 0x64, 0x2c, 0x25, 0x64, 0x5d, 0x5b, 0x6b, 0x3d, 0x25, 0x64, 0x2c, 0x20, 0x65, 0x78
        /*0020*/ 	.byte	0x5f, 0x74, 0x69, 0x64, 0x78, 0x3d, 0x25, 0x64, 0x2c, 0x20, 0x65, 0x78, 0x5f, 0x74, 0x69, 0x64
        /*0030*/ 	.byte	0x79, 0x3d, 0x25, 0x64, 0x2c, 0x20, 0x69, 0x6e, 0x5f, 0x74, 0x69, 0x64, 0x78, 0x3d, 0x25, 0x64
        /*0040*/ 	.byte	0x2c, 0x20, 0x69, 0x6e, 0x5f, 0x74, 0x69, 0x64, 0x79, 0x3d, 0x25, 0x64, 0x2c, 0x20, 0x69, 0x64
        /*0050*/ 	.byte	0x78, 0x3d, 0x25, 0x64, 0x5d, 0x20, 0x69, 0x66, 0x20, 0x25, 0x64, 0x20, 0x2b, 0x20, 0x25, 0x64
        /*0060*/ 	.byte	0x20, 0x3c, 0x20, 0x25, 0x64, 0x0a, 0x00
.L_3:


//--------------------- .nv.shared._Z3caliiiiiiiPimii --------------------------
	.section	.nv.shared._Z3caliiiiiiiPimii,"aw",@nobits
	.sectionflags	@""
	.align	4
.nv.shared._Z3caliiiiiiiPimii:
	.zero		13312


//--------------------- .nv.shared.reserved.0     --------------------------
	.section	.nv.shared.reserved.0,"aw",@nobits
	.weak		__nv_reservedSMEM_offset_0_alias
	.size		__nv_reservedSMEM_offset_0_alias, 0, 64
	.other		__nv_reservedSMEM_offset_0_alias,@"STO_CUDA_RESERVED_SHARED STV_DEFAULT"
__nv_reservedSMEM_offset_0_alias:
	.zero		0
	.zero		64


//--------------------- .nv.constant0._Z3caliiiiiiiPimii --------------------------
	.section	.nv.constant0._Z3caliiiiiiiPimii,"a",@progbits
	.sectionflags	@""
	.align	4
.nv.constant0._Z3caliiiiiiiPimii:
	.zero		952


//--------------------- .nv.constant0._Z4testPimi --------------------------
	.section	.nv.constant0._Z4testPimi,"a",@progbits
	.sectionflags	@""
	.align	4
.nv.constant0._Z4testPimi:
	.zero		916


//--------------------- SYMBOLS --------------------------

	.type		.nv.reservedSmem.offset0,@object
	.size		.nv.reservedSmem.offset0,0x4
	.type		.nv.reservedSmem.cap,@object
	.size		.nv.reservedSmem.cap,0x4
	.type		vprintf,@function
